//
// Generated by NVIDIA NVVM Compiler
//
// Compiler Build ID: CL-36424714
// Cuda compilation tools, release 13.0, V13.0.88
// Based on NVVM 20.0.0
//

.version 9.0
.target sm_100
.address_size 64

	// .globl	_Z10bitReversePiii

.visible .entry _Z10bitReversePiii(
	.param .u64 .ptr .align 1 _Z10bitReversePiii_param_0,
	.param .u32 _Z10bitReversePiii_param_1,
	.param .u32 _Z10bitReversePiii_param_2
)
{
	.reg .pred 	%p<3>;
	.reg .b32 	%r<12>;
	.reg .b64 	%rd<7>;

	ld.param.u64 	%rd1, [_Z10bitReversePiii_param_0];
	ld.param.u32 	%r4, [_Z10bitReversePiii_param_1];
	ld.param.u32 	%r3, [_Z10bitReversePiii_param_2];
	mov.u32 	%r5, %tid.x;
	mov.u32 	%r6, %ctaid.x;
	mov.u32 	%r7, %ntid.x;
	mad.lo.s32 	%r1, %r6, %r7, %r5;
	setp.ge.s32 	%p1, %r1, %r4;
	@%p1 bra 	$L__BB0_3;
	brev.b32 	%r8, %r1;
	sub.s32 	%r9, 32, %r3;
	shr.u32 	%r2, %r8, %r9;
	setp.ge.u32 	%p2, %r1, %r2;
	@%p2 bra 	$L__BB0_3;
	cvta.to.global.u64 	%rd2, %rd1;
	mul.wide.s32 	%rd3, %r1, 4;
	add.s64 	%rd4, %rd2, %rd3;
	ld.global.u32 	%r10, [%rd4];
	mul.wide.u32 	%rd5, %r2, 4;
	add.s64 	%rd6, %rd2, %rd5;
	ld.global.u32 	%r11, [%rd6];
	st.global.u32 	[%rd4], %r11;
	st.global.u32 	[%rd6], %r10;
$L__BB0_3:
	ret;

}
	// .globl	_Z18butterflyTransformPiiiii
.visible .entry _Z18butterflyTransformPiiiii(
	.param .u64 .ptr .align 1 _Z18butterflyTransformPiiiii_param_0,
	.param .u32 _Z18butterflyTransformPiiiii_param_1,
	.param .u32 _Z18butterflyTransformPiiiii_param_2,
	.param .u32 _Z18butterflyTransformPiiiii_param_3,
	.param .u32 _Z18butterflyTransformPiiiii_param_4
)
{
	.reg .pred 	%p<9>;
	.reg .b32 	%r<47>;
	.reg .b64 	%rd<35>;

	ld.param.u64 	%rd20, [_Z18butterflyTransformPiiiii_param_0];
	ld.param.u32 	%r19, [_Z18butterflyTransformPiiiii_param_1];
	ld.param.u32 	%r16, [_Z18butterflyTransformPiiiii_param_2];
	ld.param.u32 	%r17, [_Z18butterflyTransformPiiiii_param_3];
	ld.param.u32 	%r18, [_Z18butterflyTransformPiiiii_param_4];
	mov.u32 	%r20, %ctaid.x;
	mov.u32 	%r21, %ntid.x;
	mov.u32 	%r22, %tid.x;
	mad.lo.s32 	%r1, %r20, %r21, %r22;
	shr.u32 	%r23, %r16, 31;
	add.s32 	%r24, %r16, %r23;
	shr.s32 	%r2, %r24, 1;
	div.s32 	%r3, %r1, %r2;
	div.s32 	%r4, %r19, %r16;
	setp.ge.s32 	%p1, %r3, %r4;
	@%p1 bra 	$L__BB1_17;
	rem.s32 	%r25, %r1, %r2;
	cvta.to.global.u64 	%rd1, %rd20;
	mad.lo.s32 	%r5, %r3, %r16, %r25;
	mul.lo.s32 	%r45, %r4, %r25;
	setp.eq.s32 	%p2, %r45, 0;
	mov.b64 	%rd33, 1;
	@%p2 bra 	$L__BB1_13;
	cvt.s64.s32 	%rd2, %r18;
	rem.s32 	%r44, %r17, %r18;
	mov.b32 	%r46, 1;
$L__BB1_3:
	and.b32  	%r27, %r45, 1;
	setp.eq.b32 	%p3, %r27, 1;
	not.pred 	%p4, %p3;
	@%p4 bra 	$L__BB1_8;
	mul.wide.s32 	%rd3, %r46, %r44;
	or.b64  	%rd22, %rd3, %rd2;
	and.b64  	%rd23, %rd22, -4294967296;
	setp.ne.s64 	%p5, %rd23, 0;
	@%p5 bra 	$L__BB1_6;
	cvt.u32.u64 	%r28, %rd2;
	cvt.u32.u64 	%r29, %rd3;
	rem.u32 	%r30, %r29, %r28;
	cvt.u64.u32 	%rd31, %r30;
	bra.uni 	$L__BB1_7;
$L__BB1_6:
	rem.s64 	%rd31, %rd3, %rd2;
$L__BB1_7:
	cvt.u32.u64 	%r46, %rd31;
$L__BB1_8:
	mul.wide.s32 	%rd7, %r44, %r44;
	or.b64  	%rd24, %rd7, %rd2;
	and.b64  	%rd25, %rd24, -4294967296;
	setp.ne.s64 	%p6, %rd25, 0;
	@%p6 bra 	$L__BB1_10;
	cvt.u32.u64 	%r31, %rd2;
	cvt.u32.u64 	%r32, %rd7;
	rem.u32 	%r33, %r32, %r31;
	cvt.u64.u32 	%rd32, %r33;
	bra.uni 	$L__BB1_11;
$L__BB1_10:
	rem.s64 	%rd32, %rd7, %rd2;
$L__BB1_11:
	cvt.u32.u64 	%r44, %rd32;
	shr.s32 	%r14, %r45, 1;
	setp.gt.u32 	%p7, %r45, 1;
	mov.u32 	%r45, %r14;
	@%p7 bra 	$L__BB1_3;
	cvt.s64.s32 	%rd33, %r46;
$L__BB1_13:
	mul.wide.s32 	%rd26, %r5, 4;
	add.s64 	%rd13, %rd1, %rd26;
	ld.global.u32 	%r15, [%rd13];
	mul.wide.s32 	%rd27, %r2, 4;
	add.s64 	%rd14, %rd13, %rd27;
	ld.global.s32 	%rd28, [%rd14];
	mul.lo.s64 	%rd15, %rd33, %rd28;
	cvt.s64.s32 	%rd16, %r18;
	or.b64  	%rd29, %rd15, %rd16;
	and.b64  	%rd30, %rd29, -4294967296;
	setp.ne.s64 	%p8, %rd30, 0;
	@%p8 bra 	$L__BB1_15;
	cvt.u32.u64 	%r34, %rd16;
	cvt.u32.u64 	%r35, %rd15;
	rem.u32 	%r36, %r35, %r34;
	cvt.u64.u32 	%rd34, %r36;
	bra.uni 	$L__BB1_16;
$L__BB1_15:
	rem.s64 	%rd34, %rd15, %rd16;
$L__BB1_16:
	cvt.u32.u64 	%r37, %rd34;
	add.s32 	%r38, %r15, %r37;
	rem.s32 	%r39, %r38, %r18;
	st.global.u32 	[%rd13], %r39;
	add.s32 	%r40, %r15, %r18;
	sub.s32 	%r41, %r40, %r37;
	rem.s32 	%r42, %r41, %r18;
	st.global.u32 	[%rd14], %r42;
$L__BB1_17:
	ret;

}
	// .globl	_Z24polynomialMultiplyKernelPiS_S_ii
.visible .entry _Z24polynomialMultiplyKernelPiS_S_ii(
	.param .u64 .ptr .align 1 _Z24polynomialMultiplyKernelPiS_S_ii_param_0,
	.param .u64 .ptr .align 1 _Z24polynomialMultiplyKernelPiS_S_ii_param_1,
	.param .u64 .ptr .align 1 _Z24polynomialMultiplyKernelPiS_S_ii_param_2,
	.param .u32 _Z24polynomialMultiplyKernelPiS_S_ii_param_3,
	.param .u32 _Z24polynomialMultiplyKernelPiS_S_ii_param_4
)
{
	.reg .pred 	%p<3>;
	.reg .b32 	%r<12>;
	.reg .b64 	%rd<20>;

	ld.param.u64 	%rd6, [_Z24polynomialMultiplyKernelPiS_S_ii_param_0];
	ld.param.u64 	%rd7, [_Z24polynomialMultiplyKernelPiS_S_ii_param_1];
	ld.param.u64 	%rd8, [_Z24polynomialMultiplyKernelPiS_S_ii_param_2];
	ld.param.u32 	%r3, [_Z24polynomialMultiplyKernelPiS_S_ii_param_3];
	ld.param.u32 	%r2, [_Z24polynomialMultiplyKernelPiS_S_ii_param_4];
	mov.u32 	%r4, %tid.x;
	mov.u32 	%r5, %ctaid.x;
	mov.u32 	%r6, %ntid.x;
	mad.lo.s32 	%r1, %r5, %r6, %r4;
	setp.ge.s32 	%p1, %r1, %r3;
	@%p1 bra 	$L__BB2_5;
	cvta.to.global.u64 	%rd9, %rd6;
	cvta.to.global.u64 	%rd10, %rd7;
	mul.wide.s32 	%rd11, %r1, 4;
	add.s64 	%rd12, %rd9, %rd11;
	ld.global.u32 	%r7, [%rd12];
	add.s64 	%rd13, %rd10, %rd11;
	ld.global.u32 	%r8, [%rd13];
	mul.wide.s32 	%rd1, %r8, %r7;
	cvt.s64.s32 	%rd2, %r2;
	or.b64  	%rd14, %rd1, %rd2;
	and.b64  	%rd15, %rd14, -4294967296;
	setp.ne.s64 	%p2, %rd15, 0;
	@%p2 bra 	$L__BB2_3;
	cvt.u32.u64 	%r9, %rd2;
	cvt.u32.u64 	%r10, %rd1;
	rem.u32 	%r11, %r10, %r9;
	cvt.u64.u32 	%rd19, %r11;
	bra.uni 	$L__BB2_4;
$L__BB2_3:
	rem.s64 	%rd19, %rd1, %rd2;
$L__BB2_4:
	cvta.to.global.u64 	%rd16, %rd8;
	add.s64 	%rd18, %rd16, %rd11;
	st.global.u32 	[%rd18], %rd19;
$L__BB2_5:
	ret;

}
	// .globl	_Z17scaleResultKernelPiiii
.visible .entry _Z17scaleResultKernelPiiii(
	.param .u64 .ptr .align 1 _Z17scaleResultKernelPiiii_param_0,
	.param .u32 _Z17scaleResultKernelPiiii_param_1,
	.param .u32 _Z17scaleResultKernelPiiii_param_2,
	.param .u32 _Z17scaleResultKernelPiiii_param_3
)
{
	.reg .pred 	%p<3>;
	.reg .b32 	%r<12>;
	.reg .b64 	%rd<13>;

	ld.param.u64 	%rd7, [_Z17scaleResultKernelPiiii_param_0];
	ld.param.u32 	%r4, [_Z17scaleResultKernelPiiii_param_1];
	ld.param.u32 	%r2, [_Z17scaleResultKernelPiiii_param_2];
	ld.param.u32 	%r3, [_Z17scaleResultKernelPiiii_param_3];
	mov.u32 	%r5, %tid.x;
	mov.u32 	%r6, %ctaid.x;
	mov.u32 	%r7, %ntid.x;
	mad.lo.s32 	%r1, %r6, %r7, %r5;
	setp.ge.s32 	%p1, %r1, %r4;
	@%p1 bra 	$L__BB3_5;
	cvta.to.global.u64 	%rd8, %rd7;
	mul.wide.s32 	%rd9, %r1, 4;
	add.s64 	%rd1, %rd8, %rd9;
	ld.global.u32 	%r8, [%rd1];
	mul.wide.s32 	%rd2, %r8, %r2;
	cvt.s64.s32 	%rd3, %r3;
	or.b64  	%rd10, %rd2, %rd3;
	and.b64  	%rd11, %rd10, -4294967296;
	setp.ne.s64 	%p2, %rd11, 0;
	@%p2 bra 	$L__BB3_3;
	cvt.u32.u64 	%r9, %rd3;
	cvt.u32.u64 	%r10, %rd2;
	rem.u32 	%r11, %r10, %r9;
	cvt.u64.u32 	%rd12, %r11;
	bra.uni 	$L__BB3_4;
$L__BB3_3:
	rem.s64 	%rd12, %rd2, %rd3;
$L__BB3_4:
	st.global.u32 	[%rd1], %rd12;
$L__BB3_5:
	ret;

}


// ===== COMPILED SASS (sm_100) =====

	.target	sm_100

	.elftype	@"ET_EXEC"


//--------------------- .note.nv.tkinfo           --------------------------
	.section	.note.nv.tkinfo,"",@"SHT_NOTE"
	.sectionflags	@"SHF_NOTE_NV_TKINFO"
	.tkinfo
        /*0018*/ 	.word	0x00000002
        /*0030*/ 	.string	""
        /*0030*/ 	.string	"ptxas"
        /*0030*/ 	.string	"Cuda compilation tools, release 13.0, V13.0.88"
        /*0030*/ 	.string	"Build cuda_13.0.r13.0/compiler.36424714_0"
        /*0030*/ 	.string	"-arch sm_100 -m 64 "



//--------------------- .note.nv.cuinfo           --------------------------
	.section	.note.nv.cuinfo,"",@"SHT_NOTE"
	.sectionflags	@"SHF_NOTE_NV_CUINFO"
        /*0018*/ 	.short	0x0002
        /*001a*/ 	.short	0x0064
        /*001c*/ 	.short	0x0082
	.zero		2


//--------------------- .nv.info                  --------------------------
	.section	.nv.info,"",@"SHT_CUDA_INFO"
	.align	4


	//----- nvinfo : EIATTR_REGCOUNT
	.align		4
        /*0000*/ 	.byte	0x04, 0x2f
        /*0002*/ 	.short	(.L_1 - .L_0)
	.align		4
.L_0:
        /*0004*/ 	.word	index@(_Z10bitReversePiii)
        /*0008*/ 	.word	0x0000000c


	//----- nvinfo : EIATTR_FRAME_SIZE
	.align		4
.L_1:
        /*000c*/ 	.byte	0x04, 0x11
        /*000e*/ 	.short	(.L_3 - .L_2)
	.align		4
.L_2:
        /*0010*/ 	.word	index@(_Z10bitReversePiii)
        /*0014*/ 	.word	0x00000000


	//----- nvinfo : EIATTR_REGCOUNT
	.align		4
.L_3:
        /*0018*/ 	.byte	0x04, 0x2f
        /*001a*/ 	.short	(.L_5 - .L_4)
	.align		4
.L_4:
        /*001c*/ 	.word	index@(_Z18butterflyTransformPiiiii)
        /*0020*/ 	.word	0x00000018


	//----- nvinfo : EIATTR_FRAME_SIZE
	.align		4
.L_5:
        /*0024*/ 	.byte	0x04, 0x11
        /*0026*/ 	.short	(.L_7 - .L_6)
	.align		4
.L_6:
        /*0028*/ 	.word	index@($__internal_2_$__cuda_sm20_rem_s64)
        /*002c*/ 	.word	0x00000000


	//----- nvinfo : EIATTR_FRAME_SIZE
	.align		4
.L_7:
        /*0030*/ 	.byte	0x04, 0x11
        /*0032*/ 	.short	(.L_9 - .L_8)
	.align		4
.L_8:
        /*0034*/ 	.word	index@(_Z18butterflyTransformPiiiii)
        /*0038*/ 	.word	0x00000000


	//----- nvinfo : EIATTR_REGCOUNT
	.align		4
.L_9:
        /*003c*/ 	.byte	0x04, 0x2f
        /*003e*/ 	.short	(.L_11 - .L_10)
	.align		4
.L_10:
        /*0040*/ 	.word	index@(_Z24polynomialMultiplyKernelPiS_S_ii)
        /*0044*/ 	.word	0x00000012


	//----- nvinfo : EIATTR_FRAME_SIZE
	.align		4
.L_11:
        /*0048*/ 	.byte	0x04, 0x11
        /*004a*/ 	.short	(.L_13 - .L_12)
	.align		4
.L_12:
        /*004c*/ 	.word	index@($__internal_1_$__cuda_sm20_rem_s64)
        /*0050*/ 	.word	0x00000000


	//----- nvinfo : EIATTR_FRAME_SIZE
	.align		4
.L_13:
        /*0054*/ 	.byte	0x04, 0x11
        /*0056*/ 	.short	(.L_15 - .L_14)
	.align		4
.L_14:
        /*0058*/ 	.word	index@(_Z24polynomialMultiplyKernelPiS_S_ii)
        /*005c*/ 	.word	0x00000000


	//----- nvinfo : EIATTR_REGCOUNT
	.align		4
.L_15:
        /*0060*/ 	.byte	0x04, 0x2f
        /*0062*/ 	.short	(.L_17 - .L_16)
	.align		4
.L_16:
        /*0064*/ 	.word	index@(_Z17scaleResultKernelPiiii)
        /*0068*/ 	.word	0x00000012


	//----- nvinfo : EIATTR_FRAME_SIZE
	.align		4
.L_17:
        /*006c*/ 	.byte	0x04, 0x11
        /*006e*/ 	.short	(.L_19 - .L_18)
	.align		4
.L_18:
        /*0070*/ 	.word	index@($__internal_0_$__cuda_sm20_rem_s64)
        /*0074*/ 	.word	0x00000000


	//----- nvinfo : EIATTR_FRAME_SIZE
	.align		4
.L_19:
        /*0078*/ 	.byte	0x04, 0x11
        /*007a*/ 	.short	(.L_21 - .L_20)
	.align		4
.L_20:
        /*007c*/ 	.word	index@(_Z17scaleResultKernelPiiii)
        /*0080*/ 	.word	0x00000000


	//----- nvinfo : EIATTR_MIN_STACK_SIZE
	.align		4
.L_21:
        /*0084*/ 	.byte	0x04, 0x12
        /*0086*/ 	.short	(.L_23 - .L_22)
	.align		4
.L_22:
        /*0088*/ 	.word	index@(_Z17scaleResultKernelPiiii)
        /*008c*/ 	.word	0x00000000


	//----- nvinfo : EIATTR_MIN_STACK_SIZE
	.align		4
.L_23:
        /*0090*/ 	.byte	0x04, 0x12
        /*0092*/ 	.short	(.L_25 - .L_24)
	.align		4
.L_24:
        /*0094*/ 	.word	index@(_Z24polynomialMultiplyKernelPiS_S_ii)
        /*0098*/ 	.word	0x00000000


	//----- nvinfo : EIATTR_MIN_STACK_SIZE
	.align		4
.L_25:
        /*009c*/ 	.byte	0x04, 0x12
        /*009e*/ 	.short	(.L_27 - .L_26)
	.align		4
.L_26:
        /*00a0*/ 	.word	index@(_Z18butterflyTransformPiiiii)
        /*00a4*/ 	.word	0x00000000


	//----- nvinfo : EIATTR_MIN_STACK_SIZE
	.align		4
.L_27:
        /*00a8*/ 	.byte	0x04, 0x12
        /*00aa*/ 	.short	(.L_29 - .L_28)
	.align		4
.L_28:
        /*00ac*/ 	.word	index@(_Z10bitReversePiii)
        /*00b0*/ 	.word	0x00000000
.L_29:


//--------------------- .nv.compat                --------------------------
	.section	.nv.compat,"",@"SHT_CUDA_COMPAT_INFO"
	.align	4
        /*0000*/ 	.byte	0x02, 0x09, 0x00, 0x00, 0x02, 0x02, 0x01, 0x00, 0x02, 0x05, 0x05, 0x00, 0x03, 0x07, 0x01, 0x01
        /*0010*/ 	.byte	0x02, 0x03, 0x00, 0x00, 0x02, 0x06, 0x01, 0x00, 0x04, 0x0b, 0x08, 0x00, 0x09, 0x00, 0x00, 0x00
        /*0020*/ 	.byte	0x00, 0x00, 0x00, 0x00


//--------------------- .nv.info._Z17scaleResultKernelPiiii --------------------------
	.section	.nv.info._Z17scaleResultKernelPiiii,"",@"SHT_CUDA_INFO"
	.sectionflags	@""
	.align	4


	//----- nvinfo : EIATTR_CUDA_API_VERSION
	.align		4
        /*0000*/ 	.byte	0x04, 0x37
        /*0002*/ 	.short	(.L_31 - .L_30)
.L_30:
        /*0004*/ 	.word	0x00000082


	//----- nvinfo : EIATTR_KPARAM_INFO
	.align		4
.L_31:
        /*0008*/ 	.byte	0x04, 0x17
        /*000a*/ 	.short	(.L_33 - .L_32)
.L_32:
        /*000c*/ 	.word	0x00000000
        /*0010*/ 	.short	0x0003
        /*0012*/ 	.short	0x0010
        /*0014*/ 	.byte	0x00, 0xf0, 0x11, 0x00


	//----- nvinfo : EIATTR_KPARAM_INFO
	.align		4
.L_33:
        /*0018*/ 	.byte	0x04, 0x17
        /*001a*/ 	.short	(.L_35 - .L_34)
.L_34:
        /*001c*/ 	.word	0x00000000
        /*0020*/ 	.short	0x0002
        /*0022*/ 	.short	0x000c
        /*0024*/ 	.byte	0x00, 0xf0, 0x11, 0x00


	//----- nvinfo : EIATTR_KPARAM_INFO
	.align		4
.L_35:
        /*0028*/ 	.byte	0x04, 0x17
        /*002a*/ 	.short	(.L_37 - .L_36)
.L_36:
        /*002c*/ 	.word	0x00000000
        /*0030*/ 	.short	0x0001
        /*0032*/ 	.short	0x0008
        /*0034*/ 	.byte	0x00, 0xf0, 0x11, 0x00


	//----- nvinfo : EIATTR_KPARAM_INFO
	.align		4
.L_37:
        /*0038*/ 	.byte	0x04, 0x17
        /*003a*/ 	.short	(.L_39 - .L_38)
.L_38:
        /*003c*/ 	.word	0x00000000
        /*0040*/ 	.short	0x0000
        /*0042*/ 	.short	0x0000
        /*0044*/ 	.byte	0x00, 0xf5, 0x21, 0x00


	//----- nvinfo : EIATTR_SPARSE_MMA_MASK
	.align		4
.L_39:
        /*0048*/ 	.byte	0x03, 0x50
        /*004a*/ 	.short	0x0000


	//----- nvinfo : EIATTR_MAXREG_COUNT
	.align		4
        /*004c*/ 	.byte	0x03, 0x1b
        /*004e*/ 	.short	0x00ff


	//----- nvinfo : EIATTR_MERCURY_ISA_VERSION
	.align		4
        /*0050*/ 	.byte	0x03, 0x5f
        /*0052*/ 	.short	0x0101


	//----- nvinfo : EIATTR_VRC_CTA_INIT_COUNT
	.align		4
        /*0054*/ 	.byte	0x02, 0x4a
	.zero		1
	.zero		1


	//----- nvinfo : EIATTR_EXIT_INSTR_OFFSETS
	.align		4
        /*0058*/ 	.byte	0x04, 0x1c
        /*005a*/ 	.short	(.L_41 - .L_40)


	//   ....[0]....
.L_40:
        /*005c*/ 	.word	0x00000070


	//   ....[1]....
        /*0060*/ 	.word	0x000002b0


	//----- nvinfo : EIATTR_CRS_STACK_SIZE
	.align		4
.L_41:
        /*0064*/ 	.byte	0x04, 0x1e
        /*0066*/ 	.short	(.L_43 - .L_42)
.L_42:
        /*0068*/ 	.word	0x00000000


	//----- nvinfo : EIATTR_CBANK_PARAM_SIZE
	.align		4
.L_43:
        /*006c*/ 	.byte	0x03, 0x19
        /*006e*/ 	.short	0x0014


	//----- nvinfo : EIATTR_PARAM_CBANK
	.align		4
        /*0070*/ 	.byte	0x04, 0x0a
        /*0072*/ 	.short	(.L_45 - .L_44)
	.align		4
.L_44:
        /*0074*/ 	.word	index@(.nv.constant0._Z17scaleResultKernelPiiii)
        /*0078*/ 	.short	0x0380
        /*007a*/ 	.short	0x0014


	//----- nvinfo : EIATTR_SW_WAR
	.align		4
.L_45:
        /*007c*/ 	.byte	0x04, 0x36
        /*007e*/ 	.short	(.L_47 - .L_46)
.L_46:
        /*0080*/ 	.word	0x00000008
.L_47:


//--------------------- .nv.info._Z24polynomialMultiplyKernelPiS_S_ii --------------------------
	.section	.nv.info._Z24polynomialMultiplyKernelPiS_S_ii,"",@"SHT_CUDA_INFO"
	.sectionflags	@""
	.align	4


	//----- nvinfo : EIATTR_CUDA_API_VERSION
	.align		4
        /*0000*/ 	.byte	0x04, 0x37
        /*0002*/ 	.short	(.L_49 - .L_48)
.L_48:
        /*0004*/ 	.word	0x00000082


	//----- nvinfo : EIATTR_KPARAM_INFO
	.align		4
.L_49:
        /*0008*/ 	.byte	0x04, 0x17
        /*000a*/ 	.short	(.L_51 - .L_50)
.L_50:
        /*000c*/ 	.word	0x00000000
        /*0010*/ 	.short	0x0004
        /*0012*/ 	.short	0x001c
        /*0014*/ 	.byte	0x00, 0xf0, 0x11, 0x00


	//----- nvinfo : EIATTR_KPARAM_INFO
	.align		4
.L_51:
        /*0018*/ 	.byte	0x04, 0x17
        /*001a*/ 	.short	(.L_53 - .L_52)
.L_52:
        /*001c*/ 	.word	0x00000000
        /*0020*/ 	.short	0x0003
        /*0022*/ 	.short	0x0018
        /*0024*/ 	.byte	0x00, 0xf0, 0x11, 0x00


	//----- nvinfo : EIATTR_KPARAM_INFO
	.align		4
.L_53:
        /*0028*/ 	.byte	0x04, 0x17
        /*002a*/ 	.short	(.L_55 - .L_54)
.L_54:
        /*002c*/ 	.word	0x00000000
        /*0030*/ 	.short	0x0002
        /*0032*/ 	.short	0x0010
        /*0034*/ 	.byte	0x00, 0xf5, 0x21, 0x00


	//----- nvinfo : EIATTR_KPARAM_INFO
	.align		4
.L_55:
        /*0038*/ 	.byte	0x04, 0x17
        /*003a*/ 	.short	(.L_57 - .L_56)
.L_56:
        /*003c*/ 	.word	0x00000000
        /*0040*/ 	.short	0x0001
        /*0042*/ 	.short	0x0008
        /*0044*/ 	.byte	0x00, 0xf5, 0x21, 0x00


	//----- nvinfo : EIATTR_KPARAM_INFO
	.align		4
.L_57:
        /*0048*/ 	.byte	0x04, 0x17
        /*004a*/ 	.short	(.L_59 - .L_58)
.L_58:
        /*004c*/ 	.word	0x00000000
        /*0050*/ 	.short	0x0000
        /*0052*/ 	.short	0x0000
        /*0054*/ 	.byte	0x00, 0xf5, 0x21, 0x00


	//----- nvinfo : EIATTR_SPARSE_MMA_MASK
	.align		4
.L_59:
        /*0058*/ 	.byte	0x03, 0x50
        /*005a*/ 	.short	0x0000


	//----- nvinfo : EIATTR_MAXREG_COUNT
	.align		4
        /*005c*/ 	.byte	0x03, 0x1b
        /*005e*/ 	.short	0x00ff


	//----- nvinfo : EIATTR_MERCURY_ISA_VERSION
	.align		4
        /*0060*/ 	.byte	0x03, 0x5f
        /*0062*/ 	.short	0x0101


	//----- nvinfo : EIATTR_VRC_CTA_INIT_COUNT
	.align		4
        /*0064*/ 	.byte	0x02, 0x4a
	.zero		1
	.zero		1


	//----- nvinfo : EIATTR_EXIT_INSTR_OFFSETS
	.align		4
        /*0068*/ 	.byte	0x04, 0x1c
        /*006a*/ 	.short	(.L_61 - .L_60)


	//   ....[0]....
.L_60:
        /*006c*/ 	.word	0x00000070


	//   ....[1]....
        /*0070*/ 	.word	0x00000300


	//----- nvinfo : EIATTR_CRS_STACK_SIZE
	.align		4
.L_61:
        /*0074*/ 	.byte	0x04, 0x1e
        /*0076*/ 	.short	(.L_63 - .L_62)
.L_62:
        /*0078*/ 	.word	0x00000000


	//----- nvinfo : EIATTR_CBANK_PARAM_SIZE
	.align		4
.L_63:
        /*007c*/ 	.byte	0x03, 0x19
        /*007e*/ 	.short	0x0020


	//----- nvinfo : EIATTR_PARAM_CBANK
	.align		4
        /*0080*/ 	.byte	0x04, 0x0a
        /*0082*/ 	.short	(.L_65 - .L_64)
	.align		4
.L_64:
        /*0084*/ 	.word	index@(.nv.constant0._Z24polynomialMultiplyKernelPiS_S_ii)
        /*0088*/ 	.short	0x0380
        /*008a*/ 	.short	0x0020


	//----- nvinfo : EIATTR_SW_WAR
	.align		4
.L_65:
        /*008c*/ 	.byte	0x04, 0x36
        /*008e*/ 	.short	(.L_67 - .L_66)
.L_66:
        /*0090*/ 	.word	0x00000008
.L_67:


//--------------------- .nv.info._Z18butterflyTransformPiiiii --------------------------
	.section	.nv.info._Z18butterflyTransformPiiiii,"",@"SHT_CUDA_INFO"
	.sectionflags	@""
	.align	4


	//----- nvinfo : EIATTR_CUDA_API_VERSION
	.align		4
        /*0000*/ 	.byte	0x04, 0x37
        /*0002*/ 	.short	(.L_69 - .L_68)
.L_68:
        /*0004*/ 	.word	0x00000082


	//----- nvinfo : EIATTR_KPARAM_INFO
	.align		4
.L_69:
        /*0008*/ 	.byte	0x04, 0x17
        /*000a*/ 	.short	(.L_71 - .L_70)
.L_70:
        /*000c*/ 	.word	0x00000000
        /*0010*/ 	.short	0x0004
        /*0012*/ 	.short	0x0014
        /*0014*/ 	.byte	0x00, 0xf0, 0x11, 0x00


	//----- nvinfo : EIATTR_KPARAM_INFO
	.align		4
.L_71:
        /*0018*/ 	.byte	0x04, 0x17
        /*001a*/ 	.short	(.L_73 - .L_72)
.L_72:
        /*001c*/ 	.word	0x00000000
        /*0020*/ 	.short	0x0003
        /*0022*/ 	.short	0x0010
        /*0024*/ 	.byte	0x00, 0xf0, 0x11, 0x00


	//----- nvinfo : EIATTR_KPARAM_INFO
	.align		4
.L_73:
        /*0028*/ 	.byte	0x04, 0x17
        /*002a*/ 	.short	(.L_75 - .L_74)
.L_74:
        /*002c*/ 	.word	0x00000000
        /*0030*/ 	.short	0x0002
        /*0032*/ 	.short	0x000c
        /*0034*/ 	.byte	0x00, 0xf0, 0x11, 0x00


	//----- nvinfo : EIATTR_KPARAM_INFO
	.align		4
.L_75:
        /*0038*/ 	.byte	0x04, 0x17
        /*003a*/ 	.short	(.L_77 - .L_76)
.L_76:
        /*003c*/ 	.word	0x00000000
        /*0040*/ 	.short	0x0001
        /*0042*/ 	.short	0x0008
        /*0044*/ 	.byte	0x00, 0xf0, 0x11, 0x00


	//----- nvinfo : EIATTR_KPARAM_INFO
	.align		4
.L_77:
        /*0048*/ 	.byte	0x04, 0x17
        /*004a*/ 	.short	(.L_79 - .L_78)
.L_78:
        /*004c*/ 	.word	0x00000000
        /*0050*/ 	.short	0x0000
        /*0052*/ 	.short	0x0000
        /*0054*/ 	.byte	0x00, 0xf5, 0x21, 0x00


	//----- nvinfo : EIATTR_SPARSE_MMA_MASK
	.align		4
.L_79:
        /*0058*/ 	.byte	0x03, 0x50
        /*005a*/ 	.short	0x0000


	//----- nvinfo : EIATTR_MAXREG_COUNT
	.align		4
        /*005c*/ 	.byte	0x03, 0x1b
        /*005e*/ 	.short	0x00ff


	//----- nvinfo : EIATTR_MERCURY_ISA_VERSION
	.align		4
        /*0060*/ 	.byte	0x03, 0x5f
        /*0062*/ 	.short	0x0101


	//----- nvinfo : EIATTR_VRC_CTA_INIT_COUNT
	.align		4
        /*0064*/ 	.byte	0x02, 0x4a
	.zero		1
	.zero		1


	//----- nvinfo : EIATTR_EXIT_INSTR_OFFSETS
	.align		4
        /*0068*/ 	.byte	0x04, 0x1c
        /*006a*/ 	.short	(.L_81 - .L_80)


	//   ....[0]....
.L_80:
        /*006c*/ 	.word	0x000003c0


	//   ....[1]....
        /*0070*/ 	.word	0x00000f90


	//----- nvinfo : EIATTR_CRS_STACK_SIZE
	.align		4
.L_81:
        /*0074*/ 	.byte	0x04, 0x1e
        /*0076*/ 	.short	(.L_83 - .L_82)
.L_82:
        /*0078*/ 	.word	0x00000000


	//----- nvinfo : EIATTR_CBANK_PARAM_SIZE
	.align		4
.L_83:
        /*007c*/ 	.byte	0x03, 0x19
        /*007e*/ 	.short	0x0018


	//----- nvinfo : EIATTR_PARAM_CBANK
	.align		4
        /*0080*/ 	.byte	0x04, 0x0a
        /*0082*/ 	.short	(.L_85 - .L_84)
	.align		4
.L_84:
        /*0084*/ 	.word	index@(.nv.constant0._Z18butterflyTransformPiiiii)
        /*0088*/ 	.short	0x0380
        /*008a*/ 	.short	0x0018


	//----- nvinfo : EIATTR_SW_WAR
	.align		4
.L_85:
        /*008c*/ 	.byte	0x04, 0x36
        /*008e*/ 	.short	(.L_87 - .L_86)
.L_86:
        /*0090*/ 	.word	0x00000008
.L_87:


//--------------------- .nv.info._Z10bitReversePiii --------------------------
	.section	.nv.info._Z10bitReversePiii,"",@"SHT_CUDA_INFO"
	.sectionflags	@""
	.align	4


	//----- nvinfo : EIATTR_CUDA_API_VERSION
	.align		4
        /*0000*/ 	.byte	0x04, 0x37
        /*0002*/ 	.short	(.L_89 - .L_88)
.L_88:
        /*0004*/ 	.word	0x00000082


	//----- nvinfo : EIATTR_KPARAM_INFO
	.align		4
.L_89:
        /*0008*/ 	.byte	0x04, 0x17
        /*000a*/ 	.short	(.L_91 - .L_90)
.L_90:
        /*000c*/ 	.word	0x00000000
        /*0010*/ 	.short	0x0002
        /*0012*/ 	.short	0x000c
        /*0014*/ 	.byte	0x00, 0xf0, 0x11, 0x00


	//----- nvinfo : EIATTR_KPARAM_INFO
	.align		4
.L_91:
        /*0018*/ 	.byte	0x04, 0x17
        /*001a*/ 	.short	(.L_93 - .L_92)
.L_92:
        /*001c*/ 	.word	0x00000000
        /*0020*/ 	.short	0x0001
        /*0022*/ 	.short	0x0008
        /*0024*/ 	.byte	0x00, 0xf0, 0x11, 0x00


	//----- nvinfo : EIATTR_KPARAM_INFO
	.align		4
.L_93:
        /*0028*/ 	.byte	0x04, 0x17
        /*002a*/ 	.short	(.L_95 - .L_94)
.L_94:
        /*002c*/ 	.word	0x00000000
        /*0030*/ 	.short	0x0000
        /*0032*/ 	.short	0x0000
        /*0034*/ 	.byte	0x00, 0xf5, 0x21, 0x00


	//----- nvinfo : EIATTR_SPARSE_MMA_MASK
	.align		4
.L_95:
        /*0038*/ 	.byte	0x03, 0x50
        /*003a*/ 	.short	0x0000


	//----- nvinfo : EIATTR_MAXREG_COUNT
	.align		4
        /*003c*/ 	.byte	0x03, 0x1b
        /*003e*/ 	.short	0x00ff


	//----- nvinfo : EIATTR_MERCURY_ISA_VERSION
	.align		4
        /*0040*/ 	.byte	0x03, 0x5f
        /*0042*/ 	.short	0x0101


	//----- nvinfo : EIATTR_VRC_CTA_INIT_COUNT
	.align		4
        /*0044*/ 	.byte	0x02, 0x4a
	.zero		1
	.zero		1


	//----- nvinfo : EIATTR_EXIT_INSTR_OFFSETS
	.align		4
        /*0048*/ 	.byte	0x04, 0x1c
        /*004a*/ 	.short	(.L_97 - .L_96)


	//   ....[0]....
.L_96:
        /*004c*/ 	.word	0x00000070


	//   ....[1]....
        /*0050*/ 	.word	0x000000d0


	//   ....[2]....
        /*0054*/ 	.word	0x00000160


	//----- nvinfo : EIATTR_CBANK_PARAM_SIZE
	.align		4
.L_97:
        /*0058*/ 	.byte	0x03, 0x19
        /*005a*/ 	.short	0x0010


	//----- nvinfo : EIATTR_PARAM_CBANK
	.align		4
        /*005c*/ 	.byte	0x04, 0x0a
        /*005e*/ 	.short	(.L_99 - .L_98)
	.align		4
.L_98:
        /*0060*/ 	.word	index@(.nv.constant0._Z10bitReversePiii)
        /*0064*/ 	.short	0x0380
        /*0066*/ 	.short	0x0010


	//----- nvinfo : EIATTR_SW_WAR
	.align		4
.L_99:
        /*0068*/ 	.byte	0x04, 0x36
        /*006a*/ 	.short	(.L_101 - .L_100)
.L_100:
        /*006c*/ 	.word	0x00000008
.L_101:


//--------------------- .nv.callgraph             --------------------------
	.section	.nv.callgraph,"",@"SHT_CUDA_CALLGRAPH"
	.align	4
	.sectionentsize	8
	.align		4
        /*0000*/ 	.word	0x00000000
	.align		4
        /*0004*/ 	.word	0xffffffff
	.align		4
        /*0008*/ 	.word	0x00000000
	.align		4
        /*000c*/ 	.word	0xfffffffe
	.align		4
        /*0010*/ 	.word	0x00000000
	.align		4
        /*0014*/ 	.word	0xfffffffd
	.align		4
        /*0018*/ 	.word	0x00000000
	.align		4
        /*001c*/ 	.word	0xfffffffc


//--------------------- .text._Z17scaleResultKernelPiiii --------------------------
	.section	.text._Z17scaleResultKernelPiiii,"ax",@progbits
	.align	128
        .global         _Z17scaleResultKernelPiiii
        .type           _Z17scaleResultKernelPiiii,@function
        .size           _Z17scaleResultKernelPiiii,(.L_x_25 - _Z17scaleResultKernelPiiii)
        .other          _Z17scaleResultKernelPiiii,@"STO_CUDA_ENTRY STV_DEFAULT"
_Z17scaleResultKernelPiiii:
.text._Z17scaleResultKernelPiiii:
[----:B------:R-:W-:Y:S01]  /*0000*/  LDC R1, c[0x0][0x37c] ;  /* 0x0000df00ff017b82 */ /* 0x000fe20000000800 */
[----:B------:R-:W0:Y:S07]  /*0010*/  S2R R5, SR_TID.X ;  /* 0x0000000000057919 */ /* 0x000e2e0000002100 */
[----:B------:R-:W0:Y:S01]  /*0020*/  S2UR UR4, SR_CTAID.X ;  /* 0x00000000000479c3 */ /* 0x000e220000002500 */
[----:B------:R-:W1:Y:S07]  /*0030*/  LDCU UR5, c[0x0][0x388] ;  /* 0x00007100ff0577ac */ /* 0x000e6e0008000800 */
[----:B------:R-:W0:Y:S02]  /*0040*/  LDC R0, c[0x0][0x360] ;  /* 0x0000d800ff007b82 */ /* 0x000e240000000800 */
[----:B0-----:R-:W-:-:S05]  /*0050*/  IMAD R5, R0, UR4, R5 ;  /* 0x0000000400057c24 */ /* 0x001fca000f8e0205 */
[----:B-1----:R-:W-:-:S13]  /*0060*/  ISETP.GE.AND P0, PT, R5, UR5, PT ;  /* 0x0000000505007c0c */ /* 0x002fda000bf06270 */
[----:B------:R-:W-:Y:S05]  /*0070*/  @P0 EXIT ;  /* 0x000000000000094d */ /* 0x000fea0003800000 */
[----:B------:R-:W0:Y:S01]  /*0080*/  LDC.64 R2, c[0x0][0x380] ;  /* 0x0000e000ff027b82 */ /* 0x000e220000000a00 */
[----:B------:R-:W1:Y:S01]  /*0090*/  LDCU.64 UR6, c[0x0][0x358] ;  /* 0x00006b00ff0677ac */ /* 0x000e620008000a00 */
[----:B------:R-:W2:Y:S01]  /*00a0*/  LDCU UR9, c[0x0][0x390] ;  /* 0x00007200ff0977ac */ /* 0x000ea20008000800 */
[----:B------:R-:W3:Y:S01]  /*00b0*/  LDCU UR4, c[0x0][0x38c] ;  /* 0x00007180ff0477ac */ /* 0x000ee20008000800 */
[----:B0-----:R-:W-:-:S05]  /*00c0*/  IMAD.WIDE R2, R5, 0x4, R2 ;  /* 0x0000000405027825 */ /* 0x001fca00078e0202 */
[----:B-1----:R-:W3:Y:S01]  /*00d0*/  LDG.E R4, desc[UR6][R2.64] ;  /* 0x0000000602047981 */ /* 0x002ee2000c1e1900 */
[----:B--2---:R-:W-:Y:S01]  /*00e0*/  USHF.R.S32.HI UR8, URZ, 0x1f, UR9 ;  /* 0x0000001fff087899 */ /* 0x004fe20008011409 */
[----:B------:R-:W-:Y:S01]  /*00f0*/  BSSY.RECONVERGENT B0, `(.L_x_0) ;  /* 0x000001a000007945 */ /* 0x000fe20003800200 */
[----:B---3--:R-:W-:-:S05]  /*0100*/  IMAD.WIDE R4, R4, UR4, RZ ;  /* 0x0000000404047c25 */ /* 0x008fca000f8e02ff */
[----:B------:R-:W-:-:S04]  /*0110*/  LOP3.LUT R0, R5, UR8, RZ, 0xfc, !PT ;  /* 0x0000000805007c12 */ /* 0x000fc8000f8efcff */
[----:B------:R-:W-:-:S13]  /*0120*/  ISETP.NE.U32.AND P0, PT, R0, RZ, PT ;  /* 0x000000ff0000720c */ /* 0x000fda0003f05070 */
[----:B------:R-:W-:Y:S05]  /*0130*/  @P0 BRA `(.L_x_1) ;  /* 0x0000000000480947 */ /* 0x000fea0003800000 */
[----:B------:R-:W0:Y:S01]  /*0140*/  I2F.U32.RP R0, UR9 ;  /* 0x0000000900007d06 */ /* 0x000e220008209000 */
[----:B------:R-:W-:-:S07]  /*0150*/  ISETP.NE.U32.AND P1, PT, RZ, UR9, PT ;  /* 0x00000009ff007c0c */ /* 0x000fce000bf25070 */
[----:B0-----:R-:W0:Y:S02]  /*0160*/  MUFU.RCP R0, R0 ;  /* 0x0000000000007308 */ /* 0x001e240000001000 */
[----:B0-----:R-:W-:-:S06]  /*0170*/  VIADD R6, R0, 0xffffffe ;  /* 0x0ffffffe00067836 */ /* 0x001fcc0000000000 */
[----:B------:R0:W1:Y:S02]  /*0180*/  F2I.FTZ.U32.TRUNC.NTZ R7, R6 ;  /* 0x0000000600077305 */ /* 0x000064000021f000 */
[----:B0-----:R-:W-:Y:S02]  /*0190*/  HFMA2 R6, -RZ, RZ, 0, 0 ;  /* 0x00000000ff067431 */ /* 0x001fe400000001ff */
[----:B-1----:R-:W-:-:S04]  /*01a0*/  IMAD.MOV R5, RZ, RZ, -R7 ;  /* 0x000000ffff057224 */ /* 0x002fc800078e0a07 */
[----:B------:R-:W-:-:S04]  /*01b0*/  IMAD R5, R5, UR9, RZ ;  /* 0x0000000905057c24 */ /* 0x000fc8000f8e02ff */
[----:B------:R-:W-:-:S06]  /*01c0*/  IMAD.HI.U32 R7, R7, R5, R6 ;  /* 0x0000000507077227 */ /* 0x000fcc00078e0006 */
[----:B------:R-:W-:-:S04]  /*01d0*/  IMAD.HI.U32 R7, R7, R4, RZ ;  /* 0x0000000407077227 */ /* 0x000fc800078e00ff */
[----:B------:R-:W-:-:S04]  /*01e0*/  IMAD.MOV R7, RZ, RZ, -R7 ;  /* 0x000000ffff077224 */ /* 0x000fc800078e0a07 */
[----:B------:R-:W-:-:S05]  /*01f0*/  IMAD R4, R7, UR9, R4 ;  /* 0x0000000907047c24 */ /* 0x000fca000f8e0204 */
[----:B------:R-:W-:-:S13]  /*0200*/  ISETP.GE.U32.AND P0, PT, R4, UR9, PT ;  /* 0x0000000904007c0c */ /* 0x000fda000bf06070 */
[----:B------:R-:W-:-:S04]  /*0210*/  @P0 IADD3 R4, PT, PT, R4, -UR9, RZ ;  /* 0x8000000904040c10 */ /* 0x000fc8000fffe0ff */
[----:B------:R-:W-:-:S13]  /*0220*/  ISETP.GE.U32.AND P0, PT, R4, UR9, PT ;  /* 0x0000000904007c0c */ /* 0x000fda000bf06070 */
[----:B------:R-:W-:Y:S01]  /*0230*/  @P0 VIADD R4, R4, -UR9 ;  /* 0x8000000904040c36 */ /* 0x000fe20008000000 */
[----:B------:R-:W-:Y:S01]  /*0240*/  @!P1 LOP3.LUT R4, RZ, UR9, RZ, 0x33, !PT ;  /* 0x00000009ff049c12 */ /* 0x000fe2000f8e33ff */
[----:B------:R-:W-:Y:S06]  /*0250*/  BRA `(.L_x_2) ;  /* 0x00000000000c7947 */ /* 0x000fec0003800000 */
.L_x_1:
[----:B------:R-:W-:-:S07]  /*0260*/  MOV R0, 0x280 ;  /* 0x0000028000007802 */ /* 0x000fce0000000f00 */
[----:B------:R-:W-:Y:S05]  /*0270*/  CALL.REL.NOINC `($__internal_0_$__cuda_sm20_rem_s64) ;  /* 0x0000000000107944 */ /* 0x000fea0003c00000 */
[----:B------:R-:W-:-:S07]  /*0280*/  MOV R4, R6 ;  /* 0x0000000600047202 */ /* 0x000fce0000000f00 */
.L_x_2:
[----:B------:R-:W-:Y:S05]  /*0290*/  BSYNC.RECONVERGENT B0 ;  /* 0x0000000000007941 */ /* 0x000fea0003800200 */
.L_x_0:
[----:B------:R-:W-:Y:S01]  /*02a0*/  STG.E desc[UR6][R2.64], R4 ;  /* 0x0000000402007986 */ /* 0x000fe2000c101906 */
[----:B------:R-:W-:Y:S05]  /*02b0*/  EXIT ;  /* 0x000000000000794d */ /* 0x000fea0003800000 */
        .weak           $__internal_0_$__cuda_sm20_rem_s64
        .type           $__internal_0_$__cuda_sm20_rem_s64,@function
        .size           $__internal_0_$__cuda_sm20_rem_s64,(.L_x_25 - $__internal_0_$__cuda_sm20_rem_s64)
$__internal_0_$__cuda_sm20_rem_s64:
[----:B------:R-:W0:Y:S01]  /*02c0*/  LDCU UR10, c[0x0][0x390] ;  /* 0x00007200ff0a77ac */ /* 0x000e220008000800 */
[----:B------:R-:W-:Y:S02]  /*02d0*/  UISETP.GE.AND UP0, UPT, UR8, URZ, UPT ;  /* 0x000000ff0800728c */ /* 0x000fe4000bf06270 */
[----:B0-----:R-:W-:-:S04]  /*02e0*/  UIADD3 UR4, UP1, UPT, URZ, -UR10, URZ ;  /* 0x8000000aff047290 */ /* 0x001fc8000ff3e0ff */
[----:B------:R-:W-:Y:S02]  /*02f0*/  UIADD3.X UR5, UPT, UPT, URZ, ~UR8, URZ, UP1, !UPT ;  /* 0x80000008ff057290 */ /* 0x000fe40008ffe4ff */
[----:B------:R-:W-:Y:S02]  /*0300*/  USEL UR4, UR4, UR10, !UP0 ;  /* 0x0000000a04047287 */ /* 0x000fe4000c000000 */
[----:B------:R-:W-:-:S09]  /*0310*/  USEL UR5, UR5, UR8, !UP0 ;  /* 0x0000000805057287 */ /* 0x000fd2000c000000 */
[----:B------:R-:W0:Y:S08]  /*0320*/  I2F.U64.RP R10, UR4 ;  /* 0x00000004000a7d12 */ /* 0x000e300008309000 */
[----:B0-----:R-:W0:Y:S02]  /*0330*/  MUFU.RCP R10, R10 ;  /* 0x0000000a000a7308 */ /* 0x001e240000001000 */
[----:B0-----:R-:W-:-:S06]  /*0340*/  VIADD R6, R10, 0x1ffffffe ;  /* 0x1ffffffe0a067836 */ /* 0x001fcc0000000000 */
[----:B------:R-:W0:Y:S02]  /*0350*/  F2I.U64.TRUNC R6, R6 ;  /* 0x0000000600067311 */ /* 0x000e24000020d800 */
[----:B0-----:R-:W-:-:S04]  /*0360*/  IMAD.WIDE.U32 R8, R6, UR4, RZ ;  /* 0x0000000406087c25 */ /* 0x001fc8000f8e00ff */
[----:B------:R-:W-:Y:S01]  /*0370*/  IMAD R9, R6, UR5, R9 ;  /* 0x0000000506097c24 */ /* 0x000fe2000f8e0209 */
[----:B------:R-:W-:-:S03]  /*0380*/  IADD3 R11, P0, PT, RZ, -R8, RZ ;  /* 0x80000008ff0b7210 */ /* 0x000fc60007f1e0ff */
[----:B------:R-:W-:Y:S02]  /*0390*/  IMAD R9, R7, UR4, R9 ;  /* 0x0000000407097c24 */ /* 0x000fe4000f8e0209 */
[----:B------:R-:W-:-:S03]  /*03a0*/  IMAD.HI.U32 R8, R6, R11, RZ ;  /* 0x0000000b06087227 */ /* 0x000fc600078e00ff */
[----:B------:R-:W-:Y:S01]  /*03b0*/  IADD3.X R13, PT, PT, RZ, ~R9, RZ, P0, !PT ;  /* 0x80000009ff0d7210 */ /* 0x000fe200007fe4ff */
[----:B------:R-:W-:-:S04]  /*03c0*/  IMAD.MOV.U32 R9, RZ, RZ, R6 ;  /* 0x000000ffff097224 */ /* 0x000fc800078e0006 */
[----:B------:R-:W-:-:S04]  /*03d0*/  IMAD.WIDE.U32 R8, P0, R6, R13, R8 ;  /* 0x0000000d06087225 */ /* 0x000fc80007800008 */
[C---:B------:R-:W-:Y:S02]  /*03e0*/  IMAD R15, R7.reuse, R13, RZ ;  /* 0x0000000d070f7224 */ /* 0x040fe400078e02ff */
[----:B------:R-:W-:-:S04]  /*03f0*/  IMAD.HI.U32 R8, P1, R7, R11, R8 ;  /* 0x0000000b07087227 */ /* 0x000fc80007820008 */
[----:B------:R-:W-:Y:S01]  /*0400*/  IMAD.HI.U32 R13, R7, R13, RZ ;  /* 0x0000000d070d7227 */ /* 0x000fe200078e00ff */
[----:B------:R-:W-:-:S04]  /*0410*/  IADD3 R9, P2, PT, R15, R8, RZ ;  /* 0x000000080f097210 */ /* 0x000fc80007f5e0ff */
[----:B------:R-:W-:Y:S01]  /*0420*/  IADD3.X R8, PT, PT, R13, R7, RZ, P0, !PT ;  /* 0x000000070d087210 */ /* 0x000fe200007fe4ff */
[C---:B------:R-:W-:Y:S01]  /*0430*/  IMAD.WIDE.U32 R6, R9.reuse, UR4, RZ ;  /* 0x0000000409067c25 */ /* 0x040fe2000f8e00ff */
[----:B------:R-:W-:Y:S02]  /*0440*/  IADD3 R13, P4, PT, RZ, -R4, RZ ;  /* 0x80000004ff0d7210 */ /* 0x000fe40007f9e0ff */
[----:B------:R-:W-:Y:S01]  /*0450*/  IADD3.X R11, PT, PT, RZ, RZ, R8, P2, P1 ;  /* 0x000000ffff0b7210 */ /* 0x000fe200017e2408 */
[----:B------:R-:W-:Y:S01]  /*0460*/  IMAD R8, R9, UR5, R7 ;  /* 0x0000000509087c24 */ /* 0x000fe2000f8e0207 */
[----:B------:R-:W-:Y:S02]  /*0470*/  IADD3 R7, P0, PT, RZ, -R6, RZ ;  /* 0x80000006ff077210 */ /* 0x000fe40007f1e0ff */
[----:B------:R-:W-:Y:S01]  /*0480*/  ISETP.GE.AND P1, PT, R5, RZ, PT ;  /* 0x000000ff0500720c */ /* 0x000fe20003f26270 */
[----:B------:R-:W-:Y:S02]  /*0490*/  IMAD R6, R11, UR4, R8 ;  /* 0x000000040b067c24 */ /* 0x000fe4000f8e0208 */
[----:B------:R-:W-:-:S04]  /*04a0*/  IMAD.HI.U32 R8, R9, R7, RZ ;  /* 0x0000000709087227 */ /* 0x000fc800078e00ff */
[----:B------:R-:W-:-:S04]  /*04b0*/  IMAD.X R6, RZ, RZ, ~R6, P0 ;  /* 0x000000ffff067224 */ /* 0x000fc800000e0e06 */
[----:B------:R-:W-:-:S04]  /*04c0*/  IMAD.WIDE.U32 R8, P0, R9, R6, R8 ;  /* 0x0000000609087225 */ /* 0x000fc80007800008 */
[C---:B------:R-:W-:Y:S02]  /*04d0*/  IMAD R10, R11.reuse, R6, RZ ;  /* 0x000000060b0a7224 */ /* 0x040fe400078e02ff */
[----:B------:R-:W-:Y:S01]  /*04e0*/  IMAD.HI.U32 R7, P2, R11, R7, R8 ;  /* 0x000000070b077227 */ /* 0x000fe20007840008 */
[----:B------:R-:W-:Y:S02]  /*04f0*/  IADD3.X R9, PT, PT, RZ, ~R5, RZ, P4, !PT ;  /* 0x80000005ff097210 */ /* 0x000fe400027fe4ff */
[----:B------:R-:W-:Y:S01]  /*0500*/  SEL R8, R13, R4, !P1 ;  /* 0x000000040d087207 */ /* 0x000fe20004800000 */
[----:B------:R-:W-:Y:S01]  /*0510*/  IMAD.HI.U32 R6, R11, R6, RZ ;  /* 0x000000060b067227 */ /* 0x000fe200078e00ff */
[----:B------:R-:W-:Y:S02]  /*0520*/  IADD3 R7, P3, PT, R10, R7, RZ ;  /* 0x000000070a077210 */ /* 0x000fe40007f7e0ff */
[----:B------:R-:W-:Y:S01]  /*0530*/  SEL R10, R9, R5, !P1 ;  /* 0x00000005090a7207 */ /* 0x000fe20004800000 */
[----:B------:R-:W-:-:S02]  /*0540*/  HFMA2 R5, -RZ, RZ, 0, 0 ;  /* 0x00000000ff057431 */ /* 0x000fc400000001ff */
[----:B------:R-:W-:Y:S02]  /*0550*/  IMAD.X R11, R6, 0x1, R11, P0 ;  /* 0x00000001060b7824 */ /* 0x000fe400000e060b */
[----:B------:R-:W-:-:S03]  /*0560*/  IMAD.HI.U32 R4, R7, R8, RZ ;  /* 0x0000000807047227 */ /* 0x000fc600078e00ff */
[----:B------:R-:W-:Y:S01]  /*0570*/  IADD3.X R11, PT, PT, RZ, RZ, R11, P3, P2 ;  /* 0x000000ffff0b7210 */ /* 0x000fe20001fe440b */
[----:B------:R-:W-:-:S04]  /*0580*/  IMAD.WIDE.U32 R4, R7, R10, R4 ;  /* 0x0000000a07047225 */ /* 0x000fc800078e0004 */
[C---:B------:R-:W-:Y:S02]  /*0590*/  IMAD R7, R11.reuse, R10, RZ ;  /* 0x0000000a0b077224 */ /* 0x040fe400078e02ff */
[----:B------:R-:W-:-:S04]  /*05a0*/  IMAD.HI.U32 R4, P0, R11, R8, R4 ;  /* 0x000000080b047227 */ /* 0x000fc80007800004 */
[----:B------:R-:W-:Y:S01]  /*05b0*/  IMAD.HI.U32 R6, R11, R10, RZ ;  /* 0x0000000a0b067227 */ /* 0x000fe200078e00ff */
[----:B------:R-:W-:-:S03]  /*05c0*/  IADD3 R7, P2, PT, R7, R4, RZ ;  /* 0x0000000407077210 */ /* 0x000fc60007f5e0ff */
[----:B------:R-:W-:Y:S02]  /*05d0*/  IMAD.X R6, RZ, RZ, R6, P0 ;  /* 0x000000ffff067224 */ /* 0x000fe400000e0606 */
[----:B------:R-:W-:-:S03]  /*05e0*/  IMAD.WIDE.U32 R4, R7, UR4, RZ ;  /* 0x0000000407047c25 */ /* 0x000fc6000f8e00ff */
[----:B------:R-:W-:Y:S01]  /*05f0*/  IADD3.X R6, PT, PT, RZ, R6, RZ, P2, !PT ;  /* 0x00000006ff067210 */ /* 0x000fe200017fe4ff */
[----:B------:R-:W-:Y:S01]  /*0600*/  IMAD R7, R7, UR5, R5 ;  /* 0x0000000507077c24 */ /* 0x000fe2000f8e0205 */
[----:B------:R-:W-:-:S03]  /*0610*/  IADD3 R8, P2, PT, -R4, R8, RZ ;  /* 0x0000000804087210 */ /* 0x000fc60007f5e1ff */
[----:B------:R-:W-:Y:S01]  /*0620*/  IMAD R6, R6, UR4, R7 ;  /* 0x0000000406067c24 */ /* 0x000fe2000f8e0207 */
[----:B------:R-:W-:-:S03]  /*0630*/  ISETP.GE.U32.AND P0, PT, R8, UR4, PT ;  /* 0x0000000408007c0c */ /* 0x000fc6000bf06070 */
[----:B------:R-:W-:Y:S01]  /*0640*/  IMAD.X R7, R10, 0x1, ~R6, P2 ;  /* 0x000000010a077824 */ /* 0x000fe200010e0e06 */
[----:B------:R-:W-:-:S04]  /*0650*/  IADD3 R5, P2, PT, R8, -UR4, RZ ;  /* 0x8000000408057c10 */ /* 0x000fc8000ff5e0ff */
[C---:B------:R-:W-:Y:S02]  /*0660*/  ISETP.GE.U32.AND.EX P0, PT, R7.reuse, UR5, PT, P0 ;  /* 0x0000000507007c0c */ /* 0x040fe4000bf06100 */
[----:B------:R-:W-:Y:S02]  /*0670*/  IADD3.X R4, PT, PT, R7, ~UR5, RZ, P2, !PT ;  /* 0x8000000507047c10 */ /* 0x000fe400097fe4ff */
[----:B------:R-:W-:Y:S02]  /*0680*/  SEL R5, R5, R8, P0 ;  /* 0x0000000805057207 */ /* 0x000fe40000000000 */
[----:B------:R-:W-:Y:S02]  /*0690*/  SEL R4, R4, R7, P0 ;  /* 0x0000000704047207 */ /* 0x000fe40000000000 */
[C---:B------:R-:W-:Y:S02]  /*06a0*/  ISETP.GE.U32.AND P0, PT, R5.reuse, UR4, PT ;  /* 0x0000000405007c0c */ /* 0x040fe4000bf06070 */
[----:B------:R-:W-:-:S02]  /*06b0*/  IADD3 R6, PT, PT, R5, -UR4, RZ ;  /* 0x8000000405067c10 */ /* 0x000fc4000fffe0ff */
[----:B------:R-:W-:Y:S02]  /*06c0*/  ISETP.GE.U32.AND.EX P0, PT, R4, UR5, PT, P0 ;  /* 0x0000000504007c0c */ /* 0x000fe4000bf06100 */
[----:B------:R-:W-:Y:S02]  /*06d0*/  MOV R4, R0 ;  /* 0x0000000000047202 */ /* 0x000fe40000000f00 */
[----:B------:R-:W-:Y:S02]  /*06e0*/  SEL R6, R6, R5, P0 ;  /* 0x0000000506067207 */ /* 0x000fe40000000000 */
[----:B------:R-:W-:-:S03]  /*06f0*/  ISETP.NE.U32.AND P0, PT, RZ, UR10, PT ;  /* 0x0000000aff007c0c */ /* 0x000fc6000bf05070 */
[----:B------:R-:W-:Y:S01]  /*0700*/  IMAD.MOV R5, RZ, RZ, -R6 ;  /* 0x000000ffff057224 */ /* 0x000fe200078e0a06 */
[----:B------:R-:W-:-:S04]  /*0710*/  ISETP.NE.AND.EX P0, PT, RZ, UR8, PT, P0 ;  /* 0x00000008ff007c0c */ /* 0x000fc8000bf05300 */
[----:B------:R-:W-:Y:S01]  /*0720*/  SEL R6, R5, R6, !P1 ;  /* 0x0000000605067207 */ /* 0x000fe20004800000 */
[----:B------:R-:W-:-:S03]  /*0730*/  IMAD.MOV.U32 R5, RZ, RZ, 0x0 ;  /* 0x00000000ff057424 */ /* 0x000fc600078e00ff */
[----:B------:R-:W-:Y:S01]  /*0740*/  SEL R6, R6, 0xffffffff, P0 ;  /* 0xffffffff06067807 */ /* 0x000fe20000000000 */
[----:B------:R-:W-:Y:S06]  /*0750*/  RET.REL.NODEC R4 `(_Z17scaleResultKernelPiiii) ;  /* 0xfffffff804287950 */ /* 0x000fec0003c3ffff */
.L_x_3:
[----:B------:R-:W-:-:S00]  /*0760*/  BRA `(.L_x_3) ;  /* 0xfffffffc00fc7947 */ /* 0x000fc0000383ffff */
[----:B------:R-:W-:-:S00]  /*0770*/  NOP ;  /* 0x0000000000007918 */ /* 0x000fc00000000000 */
        /* <DEDUP_REMOVED lines=8> */
.L_x_25:


//--------------------- .text._Z24polynomialMultiplyKernelPiS_S_ii --------------------------
	.section	.text._Z24polynomialMultiplyKernelPiS_S_ii,"ax",@progbits
	.align	128
        .global         _Z24polynomialMultiplyKernelPiS_S_ii
        .type           _Z24polynomialMultiplyKernelPiS_S_ii,@function
        .size           _Z24polynomialMultiplyKernelPiS_S_ii,(.L_x_26 - _Z24polynomialMultiplyKernelPiS_S_ii)
        .other          _Z24polynomialMultiplyKernelPiS_S_ii,@"STO_CUDA_ENTRY STV_DEFAULT"
_Z24polynomialMultiplyKernelPiS_S_ii:
.text._Z24polynomialMultiplyKernelPiS_S_ii:
        /* <DEDUP_REMOVED lines=10> */
[----:B------:R-:W2:Y:S06]  /*00a0*/  LDCU UR9, c[0x0][0x39c] ;  /* 0x00007380ff0977ac */ /* 0x000eac0008000800 */
[----:B------:R-:W3:Y:S01]  /*00b0*/  LDC.64 R6, c[0x0][0x388] ;  /* 0x0000e200ff067b82 */ /* 0x000ee20000000a00 */
[----:B0-----:R-:W-:-:S05]  /*00c0*/  IMAD.WIDE R4, R0, 0x4, R4 ;  /* 0x0000000400047825 */ /* 0x001fca00078e0204 */
[----:B-1----:R-:W4:Y:S01]  /*00d0*/  LDG.E R2, desc[UR6][R4.64] ;  /* 0x0000000604027981 */ /* 0x002f22000c1e1900 */
[----:B---3--:R-:W-:-:S05]  /*00e0*/  IMAD.WIDE R6, R0, 0x4, R6 ;  /* 0x0000000400067825 */ /* 0x008fca00078e0206 */
[----:B------:R-:W4:Y:S01]  /*00f0*/  LDG.E R3, desc[UR6][R6.64] ;  /* 0x0000000606037981 */ /* 0x000f22000c1e1900 */
[----:B--2---:R-:W-:Y:S01]  /*0100*/  USHF.R.S32.HI UR8, URZ, 0x1f, UR9 ;  /* 0x0000001fff087899 */ /* 0x004fe20008011409 */
[----:B------:R-:W-:Y:S01]  /*0110*/  BSSY.RECONVERGENT B0, `(.L_x_4) ;  /* 0x000001b000007945 */ /* 0x000fe20003800200 */
[----:B----4-:R-:W-:-:S05]  /*0120*/  IMAD.WIDE R2, R3, R2, RZ ;  /* 0x0000000203027225 */ /* 0x010fca00078e02ff */
        /* <DEDUP_REMOVED lines=19> */
[----:B------:R-:W-:-:S04]  /*0260*/  @!P1 LOP3.LUT R2, RZ, UR9, RZ, 0x33, !PT ;  /* 0x00000009ff029c12 */ /* 0x000fc8000f8e33ff */
[----:B------:R-:W-:Y:S01]  /*0270*/  MOV R5, R2 ;  /* 0x0000000200057202 */ /* 0x000fe20000000f00 */
[----:B------:R-:W-:Y:S06]  /*0280*/  BRA `(.L_x_6) ;  /* 0x00000000000c7947 */ /* 0x000fec0003800000 */
.L_x_5:
[----:B------:R-:W-:-:S07]  /*0290*/  MOV R4, 0x2b0 ;  /* 0x000002b000047802 */ /* 0x000fce0000000f00 */
[----:B------:R-:W-:Y:S05]  /*02a0*/  CALL.REL.NOINC `($__internal_1_$__cuda_sm20_rem_s64) ;  /* 0x0000000000187944 */ /* 0x000fea0003c00000 */
[----:B------:R-:W-:-:S07]  /*02b0*/  IMAD.MOV.U32 R5, RZ, RZ, R2 ;  /* 0x000000ffff057224 */ /* 0x000fce00078e0002 */
.L_x_6:
[----:B------:R-:W-:Y:S05]  /*02c0*/  BSYNC.RECONVERGENT B0 ;  /* 0x0000000000007941 */ /* 0x000fea0003800200 */
.L_x_4:
[----:B------:R-:W0:Y:S02]  /*02d0*/  LDC.64 R2, c[0x0][0x390] ;  /* 0x0000e400ff027b82 */ /* 0x000e240000000a00 */
[----:B0-----:R-:W-:-:S05]  /*02e0*/  IMAD.WIDE R2, R0, 0x4, R2 ;  /* 0x0000000400027825 */ /* 0x001fca00078e0202 */
[----:B------:R-:W-:Y:S01]  /*02f0*/  STG.E desc[UR6][R2.64], R5 ;  /* 0x0000000502007986 */ /* 0x000fe2000c101906 */
[----:B------:R-:W-:Y:S05]  /*0300*/  EXIT ;  /* 0x000000000000794d */ /* 0x000fea0003800000 */
        .weak           $__internal_1_$__cuda_sm20_rem_s64
        .type           $__internal_1_$__cuda_sm20_rem_s64,@function
        .size           $__internal_1_$__cuda_sm20_rem_s64,(.L_x_26 - $__internal_1_$__cuda_sm20_rem_s64)
$__internal_1_$__cuda_sm20_rem_s64:
        /* <DEDUP_REMOVED lines=8> */
[----:B0-----:R-:W-:-:S06]  /*0390*/  IADD3 R6, PT, PT, R5, 0x1ffffffe, RZ ;  /* 0x1ffffffe05067810 */ /* 0x001fcc0007ffe0ff */
[----:B------:R-:W0:Y:S02]  /*03a0*/  F2I.U64.TRUNC R6, R6 ;  /* 0x0000000600067311 */ /* 0x000e24000020d800 */
[----:B0-----:R-:W-:-:S04]  /*03b0*/  IMAD.WIDE.U32 R8, R6, UR4, RZ ;  /* 0x0000000406087c25 */ /* 0x001fc8000f8e00ff */
[----:B------:R-:W-:Y:S01]  /*03c0*/  IMAD R9, R6, UR5, R9 ;  /* 0x0000000506097c24 */ /* 0x000fe2000f8e0209 */
[----:B------:R-:W-:-:S03]  /*03d0*/  IADD3 R11, P0, PT, RZ, -R8, RZ ;  /* 0x80000008ff0b7210 */ /* 0x000fc60007f1e0ff */
[----:B------:R-:W-:Y:S02]  /*03e0*/  IMAD R9, R7, UR4, R9 ;  /* 0x0000000407097c24 */ /* 0x000fe4000f8e0209 */
[----:B------:R-:W-:-:S04]  /*03f0*/  IMAD.HI.U32 R8, R6, R11, RZ ;  /* 0x0000000b06087227 */ /* 0x000fc800078e00ff */
[----:B------:R-:W-:Y:S01]  /*0400*/  IMAD.X R13, RZ, RZ, ~R9, P0 ;  /* 0x000000ffff0d7224 */ /* 0x000fe200000e0e09 */
[----:B------:R-:W-:-:S03]  /*0410*/  MOV R9, R6 ;  /* 0x0000000600097202 */ /* 0x000fc60000000f00 */
[-C--:B------:R-:W-:Y:S02]  /*0420*/  IMAD R15, R7, R13.reuse, RZ ;  /* 0x0000000d070f7224 */ /* 0x080fe400078e02ff */
[----:B------:R-:W-:-:S04]  /*0430*/  IMAD.WIDE.U32 R8, P0, R6, R13, R8 ;  /* 0x0000000d06087225 */ /* 0x000fc80007800008 */
[----:B------:R-:W-:-:S04]  /*0440*/  IMAD.HI.U32 R5, R7, R13, RZ ;  /* 0x0000000d07057227 */ /* 0x000fc800078e00ff */
[----:B------:R-:W-:Y:S01]  /*0450*/  IMAD.HI.U32 R8, P1, R7, R11, R8 ;  /* 0x0000000b07087227 */ /* 0x000fe20007820008 */
[----:B------:R-:W-:-:S03]  /*0460*/  IADD3 R11, P4, PT, RZ, -R2, RZ ;  /* 0x80000002ff0b7210 */ /* 0x000fc60007f9e0ff */
[----:B------:R-:W-:Y:S01]  /*0470*/  IMAD.X R5, R5, 0x1, R7, P0 ;  /* 0x0000000105057824 */ /* 0x000fe200000e0607 */
[----:B------:R-:W-:-:S04]  /*0480*/  IADD3 R9, P2, PT, R15, R8, RZ ;  /* 0x000000080f097210 */ /* 0x000fc80007f5e0ff */
[----:B------:R-:W-:Y:S01]  /*0490*/  IADD3.X R5, PT, PT, RZ, RZ, R5, P2, P1 ;  /* 0x000000ffff057210 */ /* 0x000fe200017e2405 */
[----:B------:R-:W-:Y:S01]  /*04a0*/  IMAD.WIDE.U32 R6, R9, UR4, RZ ;  /* 0x0000000409067c25 */ /* 0x000fe2000f8e00ff */
[----:B------:R-:W-:-:S03]  /*04b0*/  ISETP.GE.AND P1, PT, R3, RZ, PT ;  /* 0x000000ff0300720c */ /* 0x000fc60003f26270 */
[----:B------:R-:W-:Y:S01]  /*04c0*/  IMAD R8, R9, UR5, R7 ;  /* 0x0000000509087c24 */ /* 0x000fe2000f8e0207 */
[----:B------:R-:W-:-:S03]  /*04d0*/  IADD3 R7, P0, PT, RZ, -R6, RZ ;  /* 0x80000006ff077210 */ /* 0x000fc60007f1e0ff */
[----:B------:R-:W-:Y:S02]  /*04e0*/  IMAD R6, R5, UR4, R8 ;  /* 0x0000000405067c24 */ /* 0x000fe4000f8e0208 */
[----:B------:R-:W-:-:S03]  /*04f0*/  IMAD.HI.U32 R8, R9, R7, RZ ;  /* 0x0000000709087227 */ /* 0x000fc600078e00ff */
[----:B------:R-:W-:-:S05]  /*0500*/  IADD3.X R6, PT, PT, RZ, ~R6, RZ, P0, !PT ;  /* 0x80000006ff067210 */ /* 0x000fca00007fe4ff */
[----:B------:R-:W-:-:S04]  /*0510*/  IMAD.WIDE.U32 R8, P0, R9, R6, R8 ;  /* 0x0000000609087225 */ /* 0x000fc80007800008 */
[C---:B------:R-:W-:Y:S02]  /*0520*/  IMAD R10, R5.reuse, R6, RZ ;  /* 0x00000006050a7224 */ /* 0x040fe400078e02ff */
[----:B------:R-:W-:Y:S01]  /*0530*/  IMAD.HI.U32 R7, P2, R5, R7, R8 ;  /* 0x0000000705077227 */ /* 0x000fe20007840008 */
[----:B------:R-:W-:-:S03]  /*0540*/  SEL R8, R11, R2, !P1 ;  /* 0x000000020b087207 */ /* 0x000fc60004800000 */
[----:B------:R-:W-:Y:S01]  /*0550*/  IMAD.X R9, RZ, RZ, ~R3, P4 ;  /* 0x000000ffff097224 */ /* 0x000fe200020e0e03 */
[----:B------:R-:W-:Y:S01]  /*0560*/  IADD3 R7, P3, PT, R10, R7, RZ ;  /* 0x000000070a077210 */ /* 0x000fe20007f7e0ff */
[----:B------:R-:W-:-:S03]  /*0570*/  IMAD.HI.U32 R6, R5, R6, RZ ;  /* 0x0000000605067227 */ /* 0x000fc600078e00ff */
[----:B------:R-:W-:Y:S01]  /*0580*/  SEL R10, R9, R3, !P1 ;  /* 0x00000003090a7207 */ /* 0x000fe20004800000 */
[----:B------:R-:W-:Y:S01]  /*0590*/  IMAD.HI.U32 R2, R7, R8, RZ ;  /* 0x0000000807027227 */ /* 0x000fe200078e00ff */
[----:B------:R-:W-:-:S03]  /*05a0*/  IADD3.X R5, PT, PT, R6, R5, RZ, P0, !PT ;  /* 0x0000000506057210 */ /* 0x000fc600007fe4ff */
[----:B------:R-:W-:Y:S01]  /*05b0*/  IMAD.MOV.U32 R3, RZ, RZ, RZ ;  /* 0x000000ffff037224 */ /* 0x000fe200078e00ff */
[----:B------:R-:W-:Y:S01]  /*05c0*/  IADD3.X R5, PT, PT, RZ, RZ, R5, P3, P2 ;  /* 0x000000ffff057210 */ /* 0x000fe20001fe4405 */
[----:B------:R-:W-:-:S04]  /*05d0*/  IMAD.WIDE.U32 R2, R7, R10, R2 ;  /* 0x0000000a07027225 */ /* 0x000fc800078e0002 */
[C---:B------:R-:W-:Y:S02]  /*05e0*/  IMAD R7, R5.reuse, R10, RZ ;  /* 0x0000000a05077224 */ /* 0x040fe400078e02ff */
[----:B------:R-:W-:-:S04]  /*05f0*/  IMAD.HI.U32 R2, P0, R5, R8, R2 ;  /* 0x0000000805027227 */ /* 0x000fc80007800002 */
[----:B------:R-:W-:Y:S01]  /*0600*/  IMAD.HI.U32 R5, R5, R10, RZ ;  /* 0x0000000a05057227 */ /* 0x000fe200078e00ff */
[----:B------:R-:W-:-:S04]  /*0610*/  IADD3 R7, P2, PT, R7, R2, RZ ;  /* 0x0000000207077210 */ /* 0x000fc80007f5e0ff */
[----:B------:R-:W-:Y:S01]  /*0620*/  IADD3.X R5, PT, PT, R5, RZ, RZ, P0, !PT ;  /* 0x000000ff05057210 */ /* 0x000fe200007fe4ff */
[----:B------:R-:W-:-:S04]  /*0630*/  IMAD.WIDE.U32 R2, R7, UR4, RZ ;  /* 0x0000000407027c25 */ /* 0x000fc8000f8e00ff */
[----:B------:R-:W-:Y:S01]  /*0640*/  IMAD.X R5, RZ, RZ, R5, P2 ;  /* 0x000000ffff057224 */ /* 0x000fe200010e0605 */
[----:B------:R-:W-:Y:S01]  /*0650*/  IADD3 R2, P2, PT, -R2, R8, RZ ;  /* 0x0000000802027210 */ /* 0x000fe20007f5e1ff */
[----:B------:R-:W-:-:S03]  /*0660*/  IMAD R6, R7, UR5, R3 ;  /* 0x0000000507067c24 */ /* 0x000fc6000f8e0203 */
[----:B------:R-:W-:Y:S01]  /*0670*/  ISETP.GE.U32.AND P0, PT, R2, UR4, PT ;  /* 0x0000000402007c0c */ /* 0x000fe2000bf06070 */
[----:B------:R-:W-:-:S05]  /*0680*/  IMAD R5, R5, UR4, R6 ;  /* 0x0000000405057c24 */ /* 0x000fca000f8e0206 */
[----:B------:R-:W-:Y:S02]  /*0690*/  IADD3.X R6, PT, PT, ~R5, R10, RZ, P2, !PT ;  /* 0x0000000a05067210 */ /* 0x000fe400017fe5ff */
[----:B------:R-:W-:Y:S02]  /*06a0*/  IADD3 R3, P2, PT, R2, -UR4, RZ ;  /* 0x8000000402037c10 */ /* 0x000fe4000ff5e0ff */
[C---:B------:R-:W-:Y:S02]  /*06b0*/  ISETP.GE.U32.AND.EX P0, PT, R6.reuse, UR5, PT, P0 ;  /* 0x0000000506007c0c */ /* 0x040fe4000bf06100 */
[----:B------:R-:W-:Y:S02]  /*06c0*/  IADD3.X R5, PT, PT, R6, ~UR5, RZ, P2, !PT ;  /* 0x8000000506057c10 */ /* 0x000fe400097fe4ff */
[----:B------:R-:W-:Y:S02]  /*06d0*/  SEL R3, R3, R2, P0 ;  /* 0x0000000203037207 */ /* 0x000fe40000000000 */
[----:B------:R-:W-:-:S02]  /*06e0*/  SEL R5, R5, R6, P0 ;  /* 0x0000000605057207 */ /* 0x000fc40000000000 */
[C---:B------:R-:W-:Y:S01]  /*06f0*/  ISETP.GE.U32.AND P0, PT, R3.reuse, UR4, PT ;  /* 0x0000000403007c0c */ /* 0x040fe2000bf06070 */
[----:B------:R-:W-:-:S03]  /*0700*/  VIADD R2, R3, -UR4 ;  /* 0x8000000403027c36 */ /* 0x000fc60008000000 */
[----:B------:R-:W-:Y:S01]  /*0710*/  ISETP.GE.U32.AND.EX P0, PT, R5, UR5, PT, P0 ;  /* 0x0000000505007c0c */ /* 0x000fe2000bf06100 */
[----:B------:R-:W-:-:S03]  /*0720*/  HFMA2 R5, -RZ, RZ, 0, 0 ;  /* 0x00000000ff057431 */ /* 0x000fc600000001ff */
[----:B------:R-:W-:Y:S02]  /*0730*/  SEL R2, R2, R3, P0 ;  /* 0x0000000302027207 */ /* 0x000fe40000000000 */
[----:B------:R-:W-:Y:S02]  /*0740*/  ISETP.NE.U32.AND P0, PT, RZ, UR10, PT ;  /* 0x0000000aff007c0c */ /* 0x000fe4000bf05070 */
[-C--:B------:R-:W-:Y:S02]  /*0750*/  IADD3 R3, PT, PT, RZ, -R2.reuse, RZ ;  /* 0x80000002ff037210 */ /* 0x080fe40007ffe0ff */
[----:B------:R-:W-:Y:S02]  /*0760*/  ISETP.NE.AND.EX P0, PT, RZ, UR8, PT, P0 ;  /* 0x00000008ff007c0c */ /* 0x000fe4000bf05300 */
[----:B------:R-:W-:-:S04]  /*0770*/  SEL R2, R3, R2, !P1 ;  /* 0x0000000203027207 */ /* 0x000fc80004800000 */
[----:B------:R-:W-:Y:S01]  /*0780*/  SEL R2, R2, 0xffffffff, P0 ;  /* 0xffffffff02027807 */ /* 0x000fe20000000000 */
[----:B------:R-:W-:Y:S06]  /*0790*/  RET.REL.NODEC R4 `(_Z24polynomialMultiplyKernelPiS_S_ii) ;  /* 0xfffffff804187950 */ /* 0x000fec0003c3ffff */
.L_x_7:
        /* <DEDUP_REMOVED lines=14> */
.L_x_26:


//--------------------- .text._Z18butterflyTransformPiiiii --------------------------
	.section	.text._Z18butterflyTransformPiiiii,"ax",@progbits
	.align	128
        .global         _Z18butterflyTransformPiiiii
        .type           _Z18butterflyTransformPiiiii,@function
        .size           _Z18butterflyTransformPiiiii,(.L_x_27 - _Z18butterflyTransformPiiiii)
        .other          _Z18butterflyTransformPiiiii,@"STO_CUDA_ENTRY STV_DEFAULT"
_Z18butterflyTransformPiiiii:
.text._Z18butterflyTransformPiiiii:
[----:B------:R-:W-:Y:S08]  /*0000*/  LDC R1, c[0x0][0x37c] ;  /* 0x0000df00ff017b82 */ /* 0x000ff00000000800 */
[----:B------:R-:W0:Y:S01]  /*0010*/  LDC R2, c[0x0][0x38c] ;  /* 0x0000e300ff027b82 */ /* 0x000e220000000800 */
[----:B------:R-:W1:Y:S07]  /*0020*/  S2R R12, SR_TID.X ;  /* 0x00000000000c7919 */ /* 0x000e6e0000002100 */
[----:B------:R-:W2:Y:S08]  /*0030*/  LDC R9, c[0x0][0x388] ;  /* 0x0000e200ff097b82 */ /* 0x000eb00000000800 */
[----:B------:R-:W1:Y:S01]  /*0040*/  S2UR UR4, SR_CTAID.X ;  /* 0x00000000000479c3 */ /* 0x000e620000002500 */
[----:B0-----:R-:W-:-:S07]  /*0050*/  LEA.HI R13, R2, R2, RZ, 0x1 ;  /* 0x00000002020d7211 */ /* 0x001fce00078f08ff */
[----:B------:R-:W1:Y:S01]  /*0060*/  LDC R11, c[0x0][0x360] ;  /* 0x0000d800ff0b7b82 */ /* 0x000e620000000800 */
[-C--:B------:R-:W-:Y:S02]  /*0070*/  IABS R3, R2.reuse ;  /* 0x0000000200037213 */ /* 0x080fe40000000000 */
[----:B------:R-:W-:Y:S02]  /*0080*/  SHF.R.S32.HI R13, RZ, 0x1, R13 ;  /* 0x00000001ff0d7819 */ /* 0x000fe4000001140d */
[----:B------:R-:W0:Y:S02]  /*0090*/  I2F.RP R10, R3 ;  /* 0x00000003000a7306 */ /* 0x000e240000209400 */
[----:B------:R-:W-:Y:S02]  /*00a0*/  IABS R0, R13 ;  /* 0x0000000d00007213 */ /* 0x000fe40000000000 */
[----:B--2---:R-:W-:Y:S02]  /*00b0*/  IABS R14, R9 ;  /* 0x00000009000e7213 */ /* 0x004fe40000000000 */
[----:B------:R-:W-:-:S02]  /*00c0*/  LOP3.LUT R9, R9, R2, RZ, 0x3c, !PT ;  /* 0x0000000209097212 */ /* 0x000fc400078e3cff */
[----:B------:R-:W2:Y:S02]  /*00d0*/  I2F.RP R8, R0 ;  /* 0x0000000000087306 */ /* 0x000ea40000209400 */
[----:B------:R-:W-:-:S06]  /*00e0*/  ISETP.GE.AND P1, PT, R9, RZ, PT ;  /* 0x000000ff0900720c */ /* 0x000fcc0003f26270 */
[----:B0-----:R-:W0:Y:S08]  /*00f0*/  MUFU.RCP R10, R10 ;  /* 0x0000000a000a7308 */ /* 0x001e300000001000 */
[----:B--2---:R-:W2:Y:S01]  /*0100*/  MUFU.RCP R8, R8 ;  /* 0x0000000800087308 */ /* 0x004ea20000001000 */
[----:B0-----:R-:W-:-:S07]  /*0110*/  VIADD R6, R10, 0xffffffe ;  /* 0x0ffffffe0a067836 */ /* 0x001fce0000000000 */
[----:B------:R0:W3:Y:S01]  /*0120*/  F2I.FTZ.U32.TRUNC.NTZ R7, R6 ;  /* 0x0000000600077305 */ /* 0x0000e2000021f000 */
[----:B--2---:R-:W-:Y:S02]  /*0130*/  VIADD R4, R8, 0xffffffe ;  /* 0x0ffffffe08047836 */ /* 0x004fe40000000000 */
[----:B-1----:R-:W-:Y:S01]  /*0140*/  IMAD R8, R11, UR4, R12 ;  /* 0x000000040b087c24 */ /* 0x002fe2000f8e020c */
[----:B------:R-:W-:-:S04]  /*0150*/  IABS R12, R13 ;  /* 0x0000000d000c7213 */ /* 0x000fc80000000000 */
[----:B------:R1:W2:Y:S01]  /*0160*/  F2I.FTZ.U32.TRUNC.NTZ R5, R4 ;  /* 0x0000000400057305 */ /* 0x0002a2000021f000 */
[----:B0-----:R-:W-:Y:S01]  /*0170*/  IMAD.MOV.U32 R6, RZ, RZ, RZ ;  /* 0x000000ffff067224 */ /* 0x001fe200078e00ff */
[----:B------:R-:W-:Y:S01]  /*0180*/  IABS R11, R8 ;  /* 0x00000008000b7213 */ /* 0x000fe20000000000 */
[--C-:B---3--:R-:W-:Y:S02]  /*0190*/  IMAD.MOV R10, RZ, RZ, -R7.reuse ;  /* 0x000000ffff0a7224 */ /* 0x108fe400078e0a07 */
[----:B-1----:R-:W-:Y:S02]  /*01a0*/  IMAD.MOV.U32 R4, RZ, RZ, RZ ;  /* 0x000000ffff047224 */ /* 0x002fe400078e00ff */
[----:B------:R-:W-:Y:S02]  /*01b0*/  IMAD R15, R10, R3, RZ ;  /* 0x000000030a0f7224 */ /* 0x000fe400078e02ff */
[----:B------:R-:W-:Y:S01]  /*01c0*/  IMAD.MOV.U32 R10, RZ, RZ, R14 ;  /* 0x000000ffff0a7224 */ /* 0x000fe200078e000e */
[----:B--2---:R-:W-:Y:S01]  /*01d0*/  IADD3 R17, PT, PT, RZ, -R5, RZ ;  /* 0x80000005ff117210 */ /* 0x004fe20007ffe0ff */
[----:B------:R-:W-:-:S04]  /*01e0*/  IMAD.HI.U32 R6, R7, R15, R6 ;  /* 0x0000000f07067227 */ /* 0x000fc800078e0006 */
[----:B------:R-:W-:Y:S02]  /*01f0*/  IMAD R7, R17, R0, RZ ;  /* 0x0000000011077224 */ /* 0x000fe400078e02ff */
[----:B------:R-:W-:-:S04]  /*0200*/  IMAD.HI.U32 R6, R6, R10, RZ ;  /* 0x0000000a06067227 */ /* 0x000fc800078e00ff */
[----:B------:R-:W-:Y:S01]  /*0210*/  IMAD.HI.U32 R4, R5, R7, R4 ;  /* 0x0000000705047227 */ /* 0x000fe200078e0004 */
[----:B------:R-:W-:-:S03]  /*0220*/  MOV R5, R11 ;  /* 0x0000000b00057202 */ /* 0x000fc60000000f00 */
[----:B------:R-:W-:Y:S02]  /*0230*/  IMAD.MOV R11, RZ, RZ, -R6 ;  /* 0x000000ffff0b7224 */ /* 0x000fe400078e0a06 */
[----:B------:R-:W-:Y:S02]  /*0240*/  IMAD.MOV R7, RZ, RZ, -R12 ;  /* 0x000000ffff077224 */ /* 0x000fe400078e0a0c */
[----:B------:R-:W-:-:S04]  /*0250*/  IMAD.HI.U32 R4, R4, R5, RZ ;  /* 0x0000000504047227 */ /* 0x000fc800078e00ff */
[----:B------:R-:W-:Y:S02]  /*0260*/  IMAD R10, R3, R11, R10 ;  /* 0x0000000b030a7224 */ /* 0x000fe400078e020a */
[----:B------:R-:W-:-:S03]  /*0270*/  IMAD R5, R4, R7, R5 ;  /* 0x0000000704057224 */ /* 0x000fc600078e0205 */
[----:B------:R-:W-:Y:S02]  /*0280*/  ISETP.GT.U32.AND P5, PT, R3, R10, PT ;  /* 0x0000000a0300720c */ /* 0x000fe40003fa4070 */
[----:B------:R-:W-:-:S11]  /*0290*/  ISETP.GT.U32.AND P4, PT, R0, R5, PT ;  /* 0x000000050000720c */ /* 0x000fd60003f84070 */
[----:B------:R-:W-:Y:S02]  /*02a0*/  @!P5 IMAD.IADD R10, R10, 0x1, -R3 ;  /* 0x000000010a0ad824 */ /* 0x000fe400078e0a03 */
[-C--:B------:R-:W-:Y:S01]  /*02b0*/  @!P4 IADD3 R5, PT, PT, R5, -R0.reuse, RZ ;  /* 0x800000000505c210 */ /* 0x080fe20007ffe0ff */
[----:B------:R-:W-:Y:S01]  /*02c0*/  @!P4 VIADD R4, R4, 0x1 ;  /* 0x000000010404c836 */ /* 0x000fe20000000000 */
[----:B------:R-:W-:Y:S01]  /*02d0*/  ISETP.NE.AND P4, PT, R2, RZ, PT ;  /* 0x000000ff0200720c */ /* 0x000fe20003f85270 */
[----:B------:R-:W-:Y:S01]  /*02e0*/  @!P5 VIADD R6, R6, 0x1 ;  /* 0x000000010606d836 */ /* 0x000fe20000000000 */
[----:B------:R-:W-:Y:S02]  /*02f0*/  ISETP.GE.U32.AND P2, PT, R10, R3, PT ;  /* 0x000000030a00720c */ /* 0x000fe40003f46070 */
[----:B------:R-:W-:Y:S02]  /*0300*/  ISETP.GE.U32.AND P3, PT, R5, R0, PT ;  /* 0x000000000500720c */ /* 0x000fe40003f66070 */
[----:B------:R-:W-:-:S04]  /*0310*/  LOP3.LUT R3, R8, R13, RZ, 0x3c, !PT ;  /* 0x0000000d08037212 */ /* 0x000fc800078e3cff */
[----:B------:R-:W-:Y:S02]  /*0320*/  ISETP.GE.AND P0, PT, R3, RZ, PT ;  /* 0x000000ff0300720c */ /* 0x000fe40003f06270 */
[----:B------:R-:W-:-:S03]  /*0330*/  LOP3.LUT R3, RZ, R13, RZ, 0x33, !PT ;  /* 0x0000000dff037212 */ /* 0x000fc600078e33ff */
[----:B------:R-:W-:Y:S01]  /*0340*/  @P2 VIADD R6, R6, 0x1 ;  /* 0x0000000106062836 */ /* 0x000fe20000000000 */
[----:B------:R-:W-:Y:S02]  /*0350*/  ISETP.NE.AND P2, PT, R13, RZ, PT ;  /* 0x000000ff0d00720c */ /* 0x000fe40003f45270 */
[----:B------:R-:W-:Y:S01]  /*0360*/  @P3 IADD3 R4, PT, PT, R4, 0x1, RZ ;  /* 0x0000000104043810 */ /* 0x000fe20007ffe0ff */
[----:B------:R-:W-:Y:S01]  /*0370*/  @!P1 IMAD.MOV R6, RZ, RZ, -R6 ;  /* 0x000000ffff069224 */ /* 0x000fe200078e0a06 */
[----:B------:R-:W-:-:S03]  /*0380*/  @!P4 LOP3.LUT R6, RZ, R2, RZ, 0x33, !PT ;  /* 0x00000002ff06c212 */ /* 0x000fc600078e33ff */
[----:B------:R-:W-:-:S05]  /*0390*/  @!P0 IMAD.MOV R4, RZ, RZ, -R4 ;  /* 0x000000ffff048224 */ /* 0x000fca00078e0a04 */
[----:B------:R-:W-:-:S04]  /*03a0*/  SEL R4, R3, R4, !P2 ;  /* 0x0000000403047207 */ /* 0x000fc80005000000 */
[----:B------:R-:W-:-:S13]  /*03b0*/  ISETP.GE.AND P0, PT, R4, R6, PT ;  /* 0x000000060400720c */ /* 0x000fda0003f06270 */
[----:B------:R-:W-:Y:S05]  /*03c0*/  @P0 EXIT ;  /* 0x000000000000094d */ /* 0x000fea0003800000 */
[----:B------:R-:W-:Y:S01]  /*03d0*/  ISETP.GE.AND P1, PT, R8, RZ, PT ;  /* 0x000000ff0800720c */ /* 0x000fe20003f26270 */
[----:B------:R-:W0:Y:S01]  /*03e0*/  LDCU.64 UR4, c[0x0][0x358] ;  /* 0x00006b00ff0477ac */ /* 0x000e220008000a00 */
[-C--:B------:R-:W-:Y:S01]  /*03f0*/  ISETP.GT.U32.AND P0, PT, R0, R5.reuse, PT ;  /* 0x000000050000720c */ /* 0x080fe20003f04070 */
[----:B------:R-:W-:Y:S01]  /*0400*/  IMAD.IADD R0, R5, 0x1, -R0 ;  /* 0x0000000105007824 */ /* 0x000fe200078e0a00 */
[----:B------:R-:W-:Y:S01]  /*0410*/  BSSY.RECONVERGENT B0, `(.L_x_8) ;  /* 0x0000069000007945 */ /* 0x000fe20003800200 */
[----:B------:R-:W1:Y:S03]  /*0420*/  LDCU UR6, c[0x0][0x394] ;  /* 0x00007280ff0677ac */ /* 0x000e660008000800 */
[----:B------:R-:W-:Y:S01]  /*0430*/  SEL R0, R0, R5, !P0 ;  /* 0x0000000500007207 */ /* 0x000fe20004000000 */
[----:B------:R-:W2:Y:S01]  /*0440*/  LDCU UR7, c[0x0][0x394] ;  /* 0x00007280ff0777ac */ /* 0x000ea20008000800 */
[----:B------:R-:W-:-:S03]  /*0450*/  IMAD.MOV.U32 R5, RZ, RZ, 0x0 ;  /* 0x00000000ff057424 */ /* 0x000fc600078e00ff */
[----:B------:R-:W-:-:S04]  /*0460*/  @!P1 IADD3 R0, PT, PT, -R0, RZ, RZ ;  /* 0x000000ff00009210 */ /* 0x000fc80007ffe1ff */
[----:B------:R-:W-:-:S05]  /*0470*/  SEL R3, R3, R0, !P2 ;  /* 0x0000000003037207 */ /* 0x000fca0005000000 */
[----:B------:R-:W-:Y:S02]  /*0480*/  IMAD R0, R6, R3, RZ ;  /* 0x0000000306007224 */ /* 0x000fe400078e02ff */
[----:B------:R-:W-:Y:S02]  /*0490*/  IMAD R2, R4, R2, R3 ;  /* 0x0000000204027224 */ /* 0x000fe400078e0203 */
[----:B------:R-:W-:Y:S01]  /*04a0*/  IMAD.MOV.U32 R4, RZ, RZ, 0x1 ;  /* 0x00000001ff047424 */ /* 0x000fe200078e00ff */
[----:B------:R-:W-:-:S13]  /*04b0*/  ISETP.NE.AND P0, PT, R0, RZ, PT ;  /* 0x000000ff0000720c */ /* 0x000fda0003f05270 */
[----:B012---:R-:W-:Y:S05]  /*04c0*/  @!P0 BRA `(.L_x_9) ;  /* 0x0000000400748947 */ /* 0x007fea0003800000 */
[----:B------:R-:W0:Y:S01]  /*04d0*/  LDC.64 R8, c[0x0][0x390] ;  /* 0x0000e400ff087b82 */ /* 0x000e220000000a00 */
[----:B------:R-:W-:Y:S01]  /*04e0*/  BSSY.RECONVERGENT B1, `(.L_x_10) ;  /* 0x0000059000017945 */ /* 0x000fe20003800200 */
[----:B------:R-:W-:Y:S01]  /*04f0*/  IMAD.MOV.U32 R12, RZ, RZ, 0x1 ;  /* 0x00000001ff0c7424 */ /* 0x000fe200078e00ff */
[----:B0-----:R-:W-:Y:S02]  /*0500*/  IABS R6, R9 ;  /* 0x0000000900067213 */ /* 0x001fe40000000000 */
[----:B------:R-:W-:Y:S02]  /*0510*/  IABS R10, R8 ;  /* 0x00000008000a7213 */ /* 0x000fe40000000000 */
[----:B------:R-:W0:Y:S01]  /*0520*/  I2F.RP R3, R6 ;  /* 0x0000000600037306 */ /* 0x000e220000209400 */
[----:B------:R-:W-:Y:S02]  /*0530*/  ISETP.GE.AND P2, PT, R8, RZ, PT ;  /* 0x000000ff0800720c */ /* 0x000fe40003f46270 */
[----:B------:R-:W-:-:S05]  /*0540*/  SHF.R.S32.HI R14, RZ, 0x1f, R9 ;  /* 0x0000001fff0e7819 */ /* 0x000fca0000011409 */
[----:B0-----:R-:W0:Y:S02]  /*0550*/  MUFU.RCP R3, R3 ;  /* 0x0000000300037308 */ /* 0x001e240000001000 */
[----:B0-----:R-:W-:-:S06]  /*0560*/  VIADD R4, R3, 0xffffffe ;  /* 0x0ffffffe03047836 */ /* 0x001fcc0000000000 */
[----:B------:R0:W1:Y:S02]  /*0570*/  F2I.FTZ.U32.TRUNC.NTZ R5, R4 ;  /* 0x0000000400057305 */ /* 0x000064000021f000 */
[----:B0-----:R-:W-:Y:S01]  /*0580*/  IMAD.MOV.U32 R4, RZ, RZ, RZ ;  /* 0x000000ffff047224 */ /* 0x001fe200078e00ff */
[----:B-1----:R-:W-:-:S05]  /*0590*/  IADD3 R7, PT, PT, RZ, -R5, RZ ;  /* 0x80000005ff077210 */ /* 0x002fca0007ffe0ff */
[----:B------:R-:W-:-:S04]  /*05a0*/  IMAD R7, R7, R6, RZ ;  /* 0x0000000607077224 */ /* 0x000fc800078e02ff */
[----:B------:R-:W-:-:S04]  /*05b0*/  IMAD.HI.U32 R5, R5, R7, R4 ;  /* 0x0000000705057227 */ /* 0x000fc800078e0004 */
[----:B------:R-:W-:-:S04]  /*05c0*/  IMAD.MOV.U32 R7, RZ, RZ, R10 ;  /* 0x000000ffff077224 */ /* 0x000fc800078e000a */
[----:B------:R-:W-:-:S04]  /*05d0*/  IMAD.HI.U32 R5, R5, R7, RZ ;  /* 0x0000000705057227 */ /* 0x000fc800078e00ff */
[----:B------:R-:W-:-:S04]  /*05e0*/  IMAD.MOV R5, RZ, RZ, -R5 ;  /* 0x000000ffff057224 */ /* 0x000fc800078e0a05 */
[----:B------:R-:W-:-:S05]  /*05f0*/  IMAD R3, R6, R5, R7 ;  /* 0x0000000506037224 */ /* 0x000fca00078e0207 */
[----:B------:R-:W-:-:S13]  /*0600*/  ISETP.GT.U32.AND P0, PT, R6, R3, PT ;  /* 0x000000030600720c */ /* 0x000fda0003f04070 */
[----:B------:R-:W-:Y:S02]  /*0610*/  @!P0 IADD3 R3, PT, PT, R3, -R6, RZ ;  /* 0x8000000603038210 */ /* 0x000fe40007ffe0ff */
[----:B------:R-:W-:Y:S02]  /*0620*/  ISETP.NE.AND P0, PT, R9, RZ, PT ;  /* 0x000000ff0900720c */ /* 0x000fe40003f05270 */
[----:B------:R-:W-:-:S13]  /*0630*/  ISETP.GT.U32.AND P1, PT, R6, R3, PT ;  /* 0x000000030600720c */ /* 0x000fda0003f24070 */
[----:B------:R-:W-:-:S04]  /*0640*/  @!P1 IMAD.IADD R3, R3, 0x1, -R6 ;  /* 0x0000000103039824 */ /* 0x000fc800078e0a06 */
[----:B------:R-:W-:Y:S01]  /*0650*/  IMAD.MOV.U32 R15, RZ, RZ, R3 ;  /* 0x000000ffff0f7224 */ /* 0x000fe200078e0003 */
[----:B------:R-:W-:-:S03]  /*0660*/  MOV R3, R0 ;  /* 0x0000000000037202 */ /* 0x000fc60000000f00 */
[----:B------:R-:W-:Y:S01]  /*0670*/  @!P2 IMAD.MOV R15, RZ, RZ, -R15 ;  /* 0x000000ffff0fa224 */ /* 0x000fe200078e0a0f */
[----:B------:R-:W-:-:S07]  /*0680*/  @!P0 LOP3.LUT R15, RZ, R9, RZ, 0x33, !PT ;  /* 0x00000009ff0f8212 */ /* 0x000fce00078e33ff */
.L_x_19:
[----:B------:R-:W-:Y:S01]  /*0690*/  LOP3.LUT R0, R3, 0x1, RZ, 0xc0, !PT ;  /* 0x0000000103007812 */ /* 0x000fe200078ec0ff */
[----:B------:R-:W-:Y:S03]  /*06a0*/  BSSY.RECONVERGENT B2, `(.L_x_11) ;  /* 0x000001e000027945 */ /* 0x000fe60003800200 */
[----:B------:R-:W-:-:S13]  /*06b0*/  ISETP.NE.U32.AND P0, PT, R0, 0x1, PT ;  /* 0x000000010000780c */ /* 0x000fda0003f05070 */
[----:B------:R-:W-:Y:S05]  /*06c0*/  @P0 BRA `(.L_x_12) ;  /* 0x00000000006c0947 */ /* 0x000fea0003800000 */
[----:B------:R-:W-:Y:S01]  /*06d0*/  IMAD.WIDE R10, R12, R15, RZ ;  /* 0x0000000f0c0a7225 */ /* 0x000fe200078e02ff */
[----:B------:R-:W-:Y:S04]  /*06e0*/  BSSY.RECONVERGENT B3, `(.L_x_13) ;  /* 0x0000018000037945 */ /* 0x000fe80003800200 */
[----:B------:R-:W-:-:S04]  /*06f0*/  LOP3.LUT R0, R11, R14, RZ, 0xfc, !PT ;  /* 0x0000000e0b007212 */ /* 0x000fc800078efcff */
        /* <DEDUP_REMOVED lines=15> */
[----:B------:R-:W-:-:S05]  /*07f0*/  @P0 VIADD R10, R10, -UR7 ;  /* 0x800000070a0a0c36 */ /* 0x000fca0008000000 */
[----:B------:R-:W-:-:S13]  /*0800*/  ISETP.GE.U32.AND P0, PT, R10, UR7, PT ;  /* 0x000000070a007c0c */ /* 0x000fda000bf06070 */
[----:B------:R-:W-:Y:S01]  /*0810*/  @P0 VIADD R10, R10, -UR7 ;  /* 0x800000070a0a0c36 */ /* 0x000fe20008000000 */
[----:B------:R-:W-:Y:S01]  /*0820*/  @!P1 LOP3.LUT R10, RZ, UR7, RZ, 0x33, !PT ;  /* 0x00000007ff0a9c12 */ /* 0x000fe2000f8e33ff */
[----:B------:R-:W-:Y:S06]  /*0830*/  BRA `(.L_x_15) ;  /* 0x0000000000087947 */ /* 0x000fec0003800000 */
.L_x_14:
[----:B------:R-:W-:-:S07]  /*0840*/  MOV R0, 0x860 ;  /* 0x0000086000007802 */ /* 0x000fce0000000f00 */
[----:B------:R-:W-:Y:S05]  /*0850*/  CALL.REL.NOINC `($__internal_2_$__cuda_sm20_rem_s64) ;  /* 0x0000000400d07944 */ /* 0x000fea0003c00000 */
.L_x_15:
[----:B------:R-:W-:Y:S05]  /*0860*/  BSYNC.RECONVERGENT B3 ;  /* 0x0000000000037941 */ /* 0x000fea0003800200 */
.L_x_13:
[----:B------:R-:W-:-:S07]  /*0870*/  MOV R12, R10 ;  /* 0x0000000a000c7202 */ /* 0x000fce0000000f00 */
.L_x_12:
[----:B------:R-:W-:Y:S05]  /*0880*/  BSYNC.RECONVERGENT B2 ;  /* 0x0000000000027941 */ /* 0x000fea0003800200 */
.L_x_11:
        /* <DEDUP_REMOVED lines=10> */
[----:B0-----:R-:W-:Y:S02]  /*0930*/  IMAD.MOV.U32 R4, RZ, RZ, RZ ;  /* 0x000000ffff047224 */ /* 0x001fe400078e00ff */
[----:B-1----:R-:W-:-:S04]  /*0940*/  IMAD.MOV R7, RZ, RZ, -R5 ;  /* 0x000000ffff077224 */ /* 0x002fc800078e0a05 */
[----:B------:R-:W-:-:S04]  /*0950*/  IMAD R7, R7, UR7, RZ ;  /* 0x0000000707077c24 */ /* 0x000fc8000f8e02ff */
[----:B------:R-:W-:-:S06]  /*0960*/  IMAD.HI.U32 R7, R5, R7, R4 ;  /* 0x0000000705077227 */ /* 0x000fcc00078e0004 */
[----:B------:R-:W-:-:S05]  /*0970*/  IMAD.HI.U32 R0, R7, R10, RZ ;  /* 0x0000000a07007227 */ /* 0x000fca00078e00ff */
[----:B------:R-:W-:-:S05]  /*0980*/  IADD3 R5, PT, PT, -R0, RZ, RZ ;  /* 0x000000ff00057210 */ /* 0x000fca0007ffe1ff */
[----:B------:R-:W-:-:S05]  /*0990*/  IMAD R10, R5, UR7, R10 ;  /* 0x00000007050a7c24 */ /* 0x000fca000f8e020a */
[----:B------:R-:W-:-:S13]  /*09a0*/  ISETP.GE.U32.AND P0, PT, R10, UR7, PT ;  /* 0x000000070a007c0c */ /* 0x000fda000bf06070 */
[----:B------:R-:W-:-:S05]  /*09b0*/  @P0 VIADD R10, R10, -UR7 ;  /* 0x800000070a0a0c36 */ /* 0x000fca0008000000 */
[----:B------:R-:W-:-:S13]  /*09c0*/  ISETP.GE.U32.AND P0, PT, R10, UR7, PT ;  /* 0x000000070a007c0c */ /* 0x000fda000bf06070 */
[----:B------:R-:W-:Y:S01]  /*09d0*/  @P0 VIADD R10, R10, -UR7 ;  /* 0x800000070a0a0c36 */ /* 0x000fe20008000000 */
[----:B------:R-:W-:Y:S01]  /*09e0*/  @!P1 LOP3.LUT R10, RZ, UR7, RZ, 0x33, !PT ;  /* 0x00000007ff0a9c12 */ /* 0x000fe2000f8e33ff */
[----:B------:R-:W-:Y:S06]  /*09f0*/  BRA `(.L_x_18) ;  /* 0x0000000000087947 */ /* 0x000fec0003800000 */
.L_x_17:
[----:B------:R-:W-:-:S07]  /*0a00*/  MOV R0, 0xa20 ;  /* 0x00000a2000007802 */ /* 0x000fce0000000f00 */
[----:B------:R-:W-:Y:S05]  /*0a10*/  CALL.REL.NOINC `($__internal_2_$__cuda_sm20_rem_s64) ;  /* 0x0000000400607944 */ /* 0x000fea0003c00000 */
.L_x_18:
[----:B------:R-:W-:Y:S05]  /*0a20*/  BSYNC.RECONVERGENT B2 ;  /* 0x0000000000027941 */ /* 0x000fea0003800200 */
.L_x_16:
[----:B------:R-:W-:Y:S02]  /*0a30*/  ISETP.GT.U32.AND P0, PT, R3, 0x1, PT ;  /* 0x000000010300780c */ /* 0x000fe40003f04070 */
[----:B------:R-:W-:Y:S02]  /*0a40*/  SHF.R.S32.HI R3, RZ, 0x1, R3 ;  /* 0x00000001ff037819 */ /* 0x000fe40000011403 */
[----:B------:R-:W-:-:S09]  /*0a50*/  MOV R15, R10 ;  /* 0x0000000a000f7202 */ /* 0x000fd20000000f00 */
[----:B------:R-:W-:Y:S05]  /*0a60*/  @P0 BRA `(.L_x_19) ;  /* 0xfffffffc00080947 */ /* 0x000fea000383ffff */
[----:B------:R-:W-:Y:S05]  /*0a70*/  BSYNC.RECONVERGENT B1 ;  /* 0x0000000000017941 */ /* 0x000fea0003800200 */
.L_x_10:
[--C-:B------:R-:W-:Y:S01]  /*0a80*/  SHF.R.S32.HI R5, RZ, 0x1f, R12.reuse ;  /* 0x0000001fff057819 */ /* 0x100fe2000001140c */
[----:B------:R-:W-:-:S07]  /*0a90*/  IMAD.MOV.U32 R4, RZ, RZ, R12 ;  /* 0x000000ffff047224 */ /* 0x000fce00078e000c */
.L_x_9:
[----:B------:R-:W-:Y:S05]  /*0aa0*/  BSYNC.RECONVERGENT B0 ;  /* 0x0000000000007941 */ /* 0x000fea0003800200 */
.L_x_8:
[----:B------:R-:W0:Y:S01]  /*0ab0*/  LDC.64 R6, c[0x0][0x380] ;  /* 0x0000e000ff067b82 */ /* 0x000e220000000a00 */
[----:B------:R-:W1:Y:S01]  /*0ac0*/  LDCU UR7, c[0x0][0x394] ;  /* 0x00007280ff0777ac */ /* 0x000e620008000800 */
[----:B0-----:R-:W-:-:S05]  /*0ad0*/  IMAD.WIDE R2, R2, 0x4, R6 ;  /* 0x0000000402027825 */ /* 0x001fca00078e0206 */
[----:B------:R0:W5:Y:S01]  /*0ae0*/  LDG.E R15, desc[UR4][R2.64] ;  /* 0x00000004020f7981 */ /* 0x000162000c1e1900 */
[----:B------:R-:W-:-:S05]  /*0af0*/  IMAD.WIDE R12, R13, 0x4, R2 ;  /* 0x000000040d0c7825 */ /* 0x000fca00078e0202 */
[----:B------:R-:W2:Y:S01]  /*0b00*/  LDG.E R11, desc[UR4][R12.64] ;  /* 0x000000040c0b7981 */ /* 0x000ea2000c1e1900 */
[----:B-1----:R-:W-:Y:S01]  /*0b10*/  USHF.R.S32.HI UR8, URZ, 0x1f, UR7 ;  /* 0x0000001fff087899 */ /* 0x002fe20008011407 */
[----:B------:R-:W-:Y:S01]  /*0b20*/  BSSY.RECONVERGENT B0, `(.L_x_20) ;  /* 0x000001f000007945 */ /* 0x000fe20003800200 */
[----:B--2---:R-:W-:Y:S01]  /*0b30*/  SHF.R.S32.HI R7, RZ, 0x1f, R11 ;  /* 0x0000001fff077819 */ /* 0x004fe2000001140b */
[-C--:B------:R-:W-:Y:S02]  /*0b40*/  IMAD R0, R5, R11.reuse, RZ ;  /* 0x0000000b05007224 */ /* 0x080fe400078e02ff */
[----:B------:R-:W-:-:S04]  /*0b50*/  IMAD.WIDE.U32 R10, R4, R11, RZ ;  /* 0x0000000b040a7225 */ /* 0x000fc800078e00ff */
[----:B------:R-:W-:-:S04]  /*0b60*/  IMAD R7, R7, R4, R0 ;  /* 0x0000000407077224 */ /* 0x000fc800078e0200 */
[----:B------:R-:W-:-:S05]  /*0b70*/  IMAD.IADD R7, R11, 0x1, R7 ;  /* 0x000000010b077824 */ /* 0x000fca00078e0207 */
[----:B------:R-:W-:-:S04]  /*0b80*/  LOP3.LUT R0, R7, UR8, RZ, 0xfc, !PT ;  /* 0x0000000807007c12 */ /* 0x000fc8000f8efcff */
[----:B------:R-:W-:-:S13]  /*0b90*/  ISETP.NE.U32.AND P0, PT, R0, RZ, PT ;  /* 0x000000ff0000720c */ /* 0x000fda0003f05070 */
[----:B0-----:R-:W-:Y:S05]  /*0ba0*/  @P0 BRA `(.L_x_21) ;  /* 0x0000000000480947 */ /* 0x001fea0003800000 */
[----:B------:R-:W0:Y:S01]  /*0bb0*/  I2F.U32.RP R6, UR7 ;  /* 0x0000000700067d06 */ /* 0x000e220008209000 */
[----:B------:R-:W-:-:S07]  /*0bc0*/  ISETP.NE.U32.AND P1, PT, RZ, UR7, PT ;  /* 0x00000007ff007c0c */ /* 0x000fce000bf25070 */
[----:B0-----:R-:W0:Y:S02]  /*0bd0*/  MUFU.RCP R6, R6 ;  /* 0x0000000600067308 */ /* 0x001e240000001000 */
[----:B0-----:R-:W-:-:S06]  /*0be0*/  IADD3 R4, PT, PT, R6, 0xffffffe, RZ ;  /* 0x0ffffffe06047810 */ /* 0x001fcc0007ffe0ff */
        /* <DEDUP_REMOVED lines=14> */
.L_x_21:
[----:B------:R-:W-:Y:S01]  /*0cd0*/  MOV R11, R7 ;  /* 0x00000007000b7202 */ /* 0x000fe20000000f00 */
[----:B------:R-:W-:Y:S01]  /*0ce0*/  IMAD.U32 R14, RZ, RZ, UR8 ;  /* 0x00000008ff0e7e24 */ /* 0x000fe2000f8e00ff */
[----:B------:R-:W-:-:S07]  /*0cf0*/  MOV R0, 0xd10 ;  /* 0x00000d1000007802 */ /* 0x000fce0000000f00 */
[----:B-----5:R-:W-:Y:S05]  /*0d00*/  CALL.REL.NOINC `($__internal_2_$__cuda_sm20_rem_s64) ;  /* 0x0000000000a47944 */ /* 0x020fea0003c00000 */
.L_x_22:
[----:B------:R-:W-:Y:S05]  /*0d10*/  BSYNC.RECONVERGENT B0 ;  /* 0x0000000000007941 */ /* 0x000fea0003800200 */
.L_x_20:
[----:B------:R-:W0:Y:S01]  /*0d20*/  LDC R0, c[0x0][0x394] ;  /* 0x0000e500ff007b82 */ /* 0x000e220000000800 */
[----:B-----5:R-:W-:Y:S01]  /*0d30*/  IMAD.IADD R6, R15, 0x1, R10 ;  /* 0x000000010f067824 */ /* 0x020fe200078e020a */
[-C--:B0-----:R-:W-:Y:S02]  /*0d40*/  IABS R9, R0.reuse ;  /* 0x0000000000097213 */ /* 0x081fe40000000000 */
[----:B------:R-:W-:Y:S02]  /*0d50*/  IADD3 R10, PT, PT, -R10, R0, R15 ;  /* 0x000000000a0a7210 */ /* 0x000fe40007ffe10f */
[----:B------:R-:W0:Y:S02]  /*0d60*/  I2F.RP R7, R9 ;  /* 0x0000000900077306 */ /* 0x000e240000209400 */
[----:B------:R-:W-:-:S06]  /*0d70*/  ISETP.GE.AND P3, PT, R10, RZ, PT ;  /* 0x000000ff0a00720c */ /* 0x000fcc0003f66270 */
[----:B0-----:R-:W0:Y:S02]  /*0d80*/  MUFU.RCP R7, R7 ;  /* 0x0000000700077308 */ /* 0x001e240000001000 */
[----:B0-----:R-:W-:Y:S01]  /*0d90*/  VIADD R4, R7, 0xffffffe ;  /* 0x0ffffffe07047836 */ /* 0x001fe20000000000 */
[----:B------:R-:W-:-:S05]  /*0da0*/  IABS R7, R6 ;  /* 0x0000000600077213 */ /* 0x000fca0000000000 */
[----:B------:R0:W1:Y:S02]  /*0db0*/  F2I.FTZ.U32.TRUNC.NTZ R5, R4 ;  /* 0x0000000400057305 */ /* 0x000064000021f000 */
[----:B0-----:R-:W-:Y:S01]  /*0dc0*/  IMAD.MOV.U32 R4, RZ, RZ, RZ ;  /* 0x000000ffff047224 */ /* 0x001fe200078e00ff */
[----:B-1----:R-:W-:-:S05]  /*0dd0*/  IADD3 R8, PT, PT, RZ, -R5, RZ ;  /* 0x80000005ff087210 */ /* 0x002fca0007ffe0ff */
[----:B------:R-:W-:Y:S01]  /*0de0*/  IMAD R11, R8, R9, RZ ;  /* 0x00000009080b7224 */ /* 0x000fe200078e02ff */
[----:B------:R-:W-:-:S03]  /*0df0*/  IABS R8, R10 ;  /* 0x0000000a00087213 */ /* 0x000fc60000000000 */
[----:B------:R-:W-:-:S06]  /*0e00*/  IMAD.HI.U32 R5, R5, R11, R4 ;  /* 0x0000000b05057227 */ /* 0x000fcc00078e0004 */
[----:B------:R-:W-:-:S04]  /*0e10*/  IMAD.HI.U32 R4, R5, R7, RZ ;  /* 0x0000000705047227 */ /* 0x000fc800078e00ff */
[----:B------:R-:W-:Y:S01]  /*0e20*/  IMAD.HI.U32 R5, R5, R8, RZ ;  /* 0x0000000805057227 */ /* 0x000fe200078e00ff */
[----:B------:R-:W-:-:S03]  /*0e30*/  IADD3 R4, PT, PT, -R4, RZ, RZ ;  /* 0x000000ff04047210 */ /* 0x000fc60007ffe1ff */
[----:B------:R-:W-:Y:S02]  /*0e40*/  IMAD.MOV R5, RZ, RZ, -R5 ;  /* 0x000000ffff057224 */ /* 0x000fe400078e0a05 */
[C---:B------:R-:W-:Y:S01]  /*0e50*/  IMAD R4, R9.reuse, R4, R7 ;  /* 0x0000000409047224 */ /* 0x040fe200078e0207 */
[----:B------:R-:W-:Y:S01]  /*0e60*/  LOP3.LUT R7, RZ, R0, RZ, 0x33, !PT ;  /* 0x00000000ff077212 */ /* 0x000fe200078e33ff */
[----:B------:R-:W-:-:S03]  /*0e70*/  IMAD R5, R9, R5, R8 ;  /* 0x0000000509057224 */ /* 0x000fc600078e0208 */
[C---:B------:R-:W-:Y:S02]  /*0e80*/  ISETP.GT.U32.AND P0, PT, R9.reuse, R4, PT ;  /* 0x000000040900720c */ /* 0x040fe40003f04070 */
[----:B------:R-:W-:-:S11]  /*0e90*/  ISETP.GT.U32.AND P1, PT, R9, R5, PT ;  /* 0x000000050900720c */ /* 0x000fd60003f24070 */
[----:B------:R-:W-:Y:S02]  /*0ea0*/  @!P0 IMAD.IADD R4, R4, 0x1, -R9 ;  /* 0x0000000104048824 */ /* 0x000fe400078e0a09 */
[----:B------:R-:W-:Y:S02]  /*0eb0*/  @!P1 IADD3 R5, PT, PT, R5, -R9, RZ ;  /* 0x8000000905059210 */ /* 0x000fe40007ffe0ff */
[----:B------:R-:W-:Y:S02]  /*0ec0*/  ISETP.GE.AND P1, PT, R6, RZ, PT ;  /* 0x000000ff0600720c */ /* 0x000fe40003f26270 */
[C---:B------:R-:W-:Y:S02]  /*0ed0*/  ISETP.GT.U32.AND P2, PT, R9.reuse, R5, PT ;  /* 0x000000050900720c */ /* 0x040fe40003f44070 */
[----:B------:R-:W-:-:S11]  /*0ee0*/  ISETP.GT.U32.AND P0, PT, R9, R4, PT ;  /* 0x000000040900720c */ /* 0x000fd60003f04070 */
[--C-:B------:R-:W-:Y:S02]  /*0ef0*/  @!P2 IMAD.IADD R5, R5, 0x1, -R9.reuse ;  /* 0x000000010505a824 */ /* 0x100fe400078e0a09 */
[----:B------:R-:W-:Y:S01]  /*0f00*/  @!P0 IMAD.IADD R4, R4, 0x1, -R9 ;  /* 0x0000000104048824 */ /* 0x000fe200078e0a09 */
[----:B------:R-:W-:Y:S02]  /*0f10*/  ISETP.NE.AND P0, PT, R0, RZ, PT ;  /* 0x000000ff0000720c */ /* 0x000fe40003f05270 */
[----:B------:R-:W-:Y:S01]  /*0f20*/  MOV R6, R5 ;  /* 0x0000000500067202 */ /* 0x000fe20000000f00 */
[----:B------:R-:W-:-:S04]  /*0f30*/  @!P1 IMAD.MOV R4, RZ, RZ, -R4 ;  /* 0x000000ffff049224 */ /* 0x000fc800078e0a04 */
[----:B------:R-:W-:Y:S01]  /*0f40*/  @!P3 IMAD.MOV R6, RZ, RZ, -R6 ;  /* 0x000000ffff06b224 */ /* 0x000fe200078e0a06 */
[----:B------:R-:W-:-:S04]  /*0f50*/  SEL R5, R7, R4, !P0 ;  /* 0x0000000407057207 */ /* 0x000fc80004000000 */
[----:B------:R-:W-:Y:S01]  /*0f60*/  SEL R7, R7, R6, !P0 ;  /* 0x0000000607077207 */ /* 0x000fe20004000000 */
[----:B------:R-:W-:Y:S04]  /*0f70*/  STG.E desc[UR4][R2.64], R5 ;  /* 0x0000000502007986 */ /* 0x000fe8000c101904 */
[----:B------:R-:W-:Y:S01]  /*0f80*/  STG.E desc[UR4][R12.64], R7 ;  /* 0x000000070c007986 */ /* 0x000fe2000c101904 */
[----:B------:R-:W-:Y:S05]  /*0f90*/  EXIT ;  /* 0x000000000000794d */ /* 0x000fea0003800000 */
        .weak           $__internal_2_$__cuda_sm20_rem_s64
        .type           $__internal_2_$__cuda_sm20_rem_s64,@function
        .size           $__internal_2_$__cuda_sm20_rem_s64,(.L_x_27 - $__internal_2_$__cuda_sm20_rem_s64)
$__internal_2_$__cuda_sm20_rem_s64:
[----:B------:R-:W-:Y:S02]  /*0fa0*/  IADD3 R4, P1, PT, RZ, -UR6, RZ ;  /* 0x80000006ff047c10 */ /* 0x000fe4000ff3e0ff */
[----:B------:R-:W-:Y:S02]  /*0fb0*/  ISETP.GE.AND P0, PT, R14, RZ, PT ;  /* 0x000000ff0e00720c */ /* 0x000fe40003f06270 */
[-C--:B------:R-:W-:Y:S02]  /*0fc0*/  IADD3.X R5, PT, PT, RZ, ~R14.reuse, RZ, P1, !PT ;  /* 0x8000000eff057210 */ /* 0x080fe40000ffe4ff */
[----:B------:R-:W-:Y:S02]  /*0fd0*/  SEL R4, R4, UR6, !P0 ;  /* 0x0000000604047c07 */ /* 0x000fe4000c000000 */
[----:B------:R-:W-:-:S04]  /*0fe0*/  SEL R5, R5, R14, !P0 ;  /* 0x0000000e05057207 */ /* 0x000fc80004000000 */
[----:B------:R-:W0:Y:S08]  /*0ff0*/  I2F.U64.RP R16, R4 ;  /* 0x0000000400107312 */ /* 0x000e300000309000 */
[----:B0-----:R-:W0:Y:S02]  /*1000*/  MUFU.RCP R16, R16 ;  /* 0x0000001000107308 */ /* 0x001e240000001000 */
[----:B0-----:R-:W-:-:S06]  /*1010*/  VIADD R6, R16, 0x1ffffffe ;  /* 0x1ffffffe10067836 */ /* 0x001fcc0000000000 */
[----:B------:R-:W0:Y:S02]  /*1020*/  F2I.U64.TRUNC R6, R6 ;  /* 0x0000000600067311 */ /* 0x000e24000020d800 */
[----:B0-----:R-:W-:-:S04]  /*1030*/  IMAD.WIDE.U32 R8, R6, R4, RZ ;  /* 0x0000000406087225 */ /* 0x001fc800078e00ff */
[----:B------:R-:W-:Y:S01]  /*1040*/  IMAD R9, R6, R5, R9 ;  /* 0x0000000506097224 */ /* 0x000fe200078e0209 */
[----:B------:R-:W-:-:S03]  /*1050*/  IADD3 R17, P0, PT, RZ, -R8, RZ ;  /* 0x80000008ff117210 */ /* 0x000fc60007f1e0ff */
[----:B------:R-:W-:Y:S02]  /*1060*/  IMAD R9, R7, R4, R9 ;  /* 0x0000000407097224 */ /* 0x000fe400078e0209 */
[----:B------:R-:W-:-:S04]  /*1070*/  IMAD.HI.U32 R8, R6, R17, RZ ;  /* 0x0000001106087227 */ /* 0x000fc800078e00ff */
[----:B------:R-:W-:Y:S01]  /*1080*/  IMAD.X R19, RZ, RZ, ~R9, P0 ;  /* 0x000000ffff137224 */ /* 0x000fe200000e0e09 */
[----:B------:R-:W-:-:S03]  /*1090*/  MOV R9, R6 ;  /* 0x0000000600097202 */ /* 0x000fc60000000f00 */
[-C--:B------:R-:W-:Y:S02]  /*10a0*/  IMAD R21, R7, R19.reuse, RZ ;  /* 0x0000001307157224 */ /* 0x080fe400078e02ff */
[----:B------:R-:W-:-:S04]  /*10b0*/  IMAD.WIDE.U32 R8, P0, R6, R19, R8 ;  /* 0x0000001306087225 */ /* 0x000fc80007800008 */
[----:B------:R-:W-:-:S04]  /*10c0*/  IMAD.HI.U32 R8, P1, R7, R17, R8 ;  /* 0x0000001107087227 */ /* 0x000fc80007820008 */
[----:B------:R-:W-:Y:S01]  /*10d0*/  IMAD.HI.U32 R17, R7, R19, RZ ;  /* 0x0000001307117227 */ /* 0x000fe200078e00ff */
[----:B------:R-:W-:-:S03]  /*10e0*/  IADD3 R9, P2, PT, R21, R8, RZ ;  /* 0x0000000815097210 */ /* 0x000fc60007f5e0ff */
[----:B------:R-:W-:Y:S02]  /*10f0*/  IMAD.X R17, R17, 0x1, R7, P0 ;  /* 0x0000000111117824 */ /* 0x000fe400000e0607 */
[----:B------:R-:W-:-:S03]  /*1100*/  IMAD.WIDE.U32 R6, R9, R4, RZ ;  /* 0x0000000409067225 */ /* 0x000fc600078e00ff */
[----:B------:R-:W-:Y:S01]  /*1110*/  IADD3.X R17, PT, PT, RZ, RZ, R17, P2, P1 ;  /* 0x000000ffff117210 */ /* 0x000fe200017e2411 */
[----:B------:R-:W-:Y:S01]  /*1120*/  IMAD R7, R9, R5, R7 ;  /* 0x0000000509077224 */ /* 0x000fe200078e0207 */
[----:B------:R-:W-:Y:S02]  /*1130*/  IADD3 R19, P0, PT, RZ, -R6, RZ ;  /* 0x80000006ff137210 */ /* 0x000fe40007f1e0ff */
[----:B------:R-:W-:Y:S01]  /*1140*/  ISETP.GE.AND P1, PT, R11, RZ, PT ;  /* 0x000000ff0b00720c */ /* 0x000fe20003f26270 */
[----:B------:R-:W-:Y:S02]  /*1150*/  IMAD R7, R17, R4, R7 ;  /* 0x0000000411077224 */ /* 0x000fe400078e0207 */
[----:B------:R-:W-:-:S04]  /*1160*/  IMAD.HI.U32 R8, R9, R19, RZ ;  /* 0x0000001309087227 */ /* 0x000fc800078e00ff */
[----:B------:R-:W-:Y:S01]  /*1170*/  IMAD.X R6, RZ, RZ, ~R7, P0 ;  /* 0x000000ffff067224 */ /* 0x000fe200000e0e07 */
[----:B------:R-:W-:-:S03]  /*1180*/  IADD3 R7, P4, PT, RZ, -R10, RZ ;  /* 0x8000000aff077210 */ /* 0x000fc60007f9e0ff */
[----:B------:R-:W-:-:S04]  /*1190*/  IMAD.WIDE.U32 R8, P0, R9, R6, R8 ;  /* 0x0000000609087225 */ /* 0x000fc80007800008 */
[----:B------:R-:W-:Y:S01]  /*11a0*/  IMAD.HI.U32 R8, P2, R17, R19, R8 ;  /* 0x0000001311087227 */ /* 0x000fe20007840008 */
[----:B------:R-:W-:Y:S02]  /*11b0*/  SEL R9, R7, R10, !P1 ;  /* 0x0000000a07097207 */ /* 0x000fe40004800000 */
[-C--:B------:R-:W-:Y:S01]  /*11c0*/  IADD3.X R10, PT, PT, RZ, ~R11.reuse, RZ, P4, !PT ;  /* 0x8000000bff0a7210 */ /* 0x080fe200027fe4ff */
[CC--:B------:R-:W-:Y:S02]  /*11d0*/  IMAD R19, R17.reuse, R6.reuse, RZ ;  /* 0x0000000611137224 */ /* 0x0c0fe400078e02ff */
[----:B------:R-:W-:Y:S01]  /*11e0*/  IMAD.HI.U32 R6, R17, R6, RZ ;  /* 0x0000000611067227 */ /* 0x000fe200078e00ff */
[----:B------:R-:W-:Y:S02]  /*11f0*/  SEL R11, R10, R11, !P1 ;  /* 0x0000000b0a0b7207 */ /* 0x000fe40004800000 */
[----:B------:R-:W-:Y:S01]  /*1200*/  IADD3 R8, P3, PT, R19, R8, RZ ;  /* 0x0000000813087210 */ /* 0x000fe20007f7e0ff */
[----:B------:R-:W-:-:S02]  /*1210*/  IMAD.X R17, R6, 0x1, R17, P0 ;  /* 0x0000000106117824 */ /* 0x000fc400000e0611 */
[----:B------:R-:W-:Y:S02]  /*1220*/  IMAD.MOV.U32 R7, RZ, RZ, RZ ;  /* 0x000000ffff077224 */ /* 0x000fe400078e00ff */
[----:B------:R-:W-:Y:S01]  /*1230*/  IMAD.HI.U32 R6, R8, R9, RZ ;  /* 0x0000000908067227 */ /* 0x000fe200078e00ff */
[----:B------:R-:W-:-:S03]  /*1240*/  IADD3.X R10, PT, PT, RZ, RZ, R17, P3, P2 ;  /* 0x000000ffff0a7210 */ /* 0x000fc60001fe4411 */
[----:B------:R-:W-:-:S04]  /*1250*/  IMAD.WIDE.U32 R6, R8, R11, R6 ;  /* 0x0000000b08067225 */ /* 0x000fc800078e0006 */
[C---:B------:R-:W-:Y:S02]  /*1260*/  IMAD R17, R10.reuse, R11, RZ ;  /* 0x0000000b0a117224 */ /* 0x040fe400078e02ff */
[----:B------:R-:W-:-:S04]  /*1270*/  IMAD.HI.U32 R6, P0, R10, R9, R6 ;  /* 0x000000090a067227 */ /* 0x000fc80007800006 */
[----:B------:R-:W-:Y:S01]  /*1280*/  IMAD.HI.U32 R8, R10, R11, RZ ;  /* 0x0000000b0a087227 */ /* 0x000fe200078e00ff */
[----:B------:R-:W-:-:S04]  /*1290*/  IADD3 R17, P2, PT, R17, R6, RZ ;  /* 0x0000000611117210 */ /* 0x000fc80007f5e0ff */
[----:B------:R-:W-:Y:S01]  /*12a0*/  IADD3.X R8, PT, PT, R8, RZ, RZ, P0, !PT ;  /* 0x000000ff08087210 */ /* 0x000fe200007fe4ff */
[----:B------:R-:W-:-:S04]  /*12b0*/  IMAD.WIDE.U32 R6, R17, R4, RZ ;  /* 0x0000000411067225 */ /* 0x000fc800078e00ff */
[----:B------:R-:W-:Y:S01]  /*12c0*/  IMAD.X R19, RZ, RZ, R8, P2 ;  /* 0x000000ffff137224 */ /* 0x000fe200010e0608 */
[----:B------:R-:W-:Y:S01]  /*12d0*/  IADD3 R21, P2, PT, -R6, R9, RZ ;  /* 0x0000000906157210 */ /* 0x000fe20007f5e1ff */
[----:B------:R-:W-:-:S03]  /*12e0*/  IMAD R17, R17, R5, R7 ;  /* 0x0000000511117224 */ /* 0x000fc600078e0207 */
[-C--:B------:R-:W-:Y:S01]  /*12f0*/  ISETP.GE.U32.AND P0, PT, R21, R4.reuse, PT ;  /* 0x000000041500720c */ /* 0x080fe20003f06070 */
[----:B------:R-:W-:-:S04]  /*1300*/  IMAD R6, R19, R4, R17 ;  /* 0x0000000413067224 */ /* 0x000fc800078e0211 */
[----:B------:R-:W-:Y:S01]  /*1310*/  IMAD.X R11, R11, 0x1, ~R6, P2 ;  /* 0x000000010b0b7824 */ /* 0x000fe200010e0e06 */
[----:B------:R-:W-:-:S04]  /*1320*/  IADD3 R7, P2, PT, R21, -R4, RZ ;  /* 0x8000000415077210 */ /* 0x000fc80007f5e0ff */
[CC--:B------:R-:W-:Y:S02]  /*1330*/  ISETP.GE.U32.AND.EX P0, PT, R11.reuse, R5.reuse, PT, P0 ;  /* 0x000000050b00720c */ /* 0x0c0fe40003f06100 */
[----:B------:R-:W-:Y:S02]  /*1340*/  IADD3.X R9, PT, PT, R11, ~R5, RZ, P2, !PT ;  /* 0x800000050b097210 */ /* 0x000fe400017fe4ff */
[----:B------:R-:W-:Y:S02]  /*1350*/  SEL R7, R7, R21, P0 ;  /* 0x0000001507077207 */ /* 0x000fe40000000000 */
[----:B------:R-:W-:Y:S02]  /*1360*/  SEL R9, R9, R11, P0 ;  /* 0x0000000b09097207 */ /* 0x000fe40000000000 */
[C---:B------:R-:W-:Y:S01]  /*1370*/  ISETP.GE.U32.AND P0, PT, R7.reuse, R4, PT ;  /* 0x000000040700720c */ /* 0x040fe20003f06070 */
[----:B------:R-:W-:Y:S01]  /*1380*/  IMAD.IADD R10, R7, 0x1, -R4 ;  /* 0x00000001070a7824 */ /* 0x000fe200078e0a04 */
[----:B------:R-:W-:-:S02]  /*1390*/  MOV R4, R0 ;  /* 0x0000000000047202 */ /* 0x000fc40000000f00 */
[----:B------:R-:W-:-:S04]  /*13a0*/  ISETP.GE.U32.AND.EX P0, PT, R9, R5, PT, P0 ;  /* 0x000000050900720c */ /* 0x000fc80003f06100 */
[----:B------:R-:W-:Y:S02]  /*13b0*/  SEL R10, R10, R7, P0 ;  /* 0x000000070a0a7207 */ /* 0x000fe40000000000 */
[----:B------:R-:W-:-:S03]  /*13c0*/  ISETP.NE.U32.AND P0, PT, RZ, UR6, PT ;  /* 0x00000006ff007c0c */ /* 0x000fc6000bf05070 */
[----:B------:R-:W-:Y:S01]  /*13d0*/  IMAD.MOV R5, RZ, RZ, -R10 ;  /* 0x000000ffff057224 */ /* 0x000fe200078e0a0a */
[----:B------:R-:W-:-:S04]  /*13e0*/  ISETP.NE.AND.EX P0, PT, R14, RZ, PT, P0 ;  /* 0x000000ff0e00720c */ /* 0x000fc80003f05300 */
[----:B------:R-:W-:Y:S01]  /*13f0*/  SEL R10, R5, R10, !P1 ;  /* 0x0000000a050a7207 */ /* 0x000fe20004800000 */
[----:B------:R-:W-:-:S03]  /*1400*/  IMAD.MOV.U32 R5, RZ, RZ, 0x0 ;  /* 0x00000000ff057424 */ /* 0x000fc600078e00ff */
[----:B------:R-:W-:Y:S01]  /*1410*/  SEL R10, R10, 0xffffffff, P0 ;  /* 0xffffffff0a0a7807 */ /* 0x000fe20000000000 */
[----:B------:R-:W-:Y:S06]  /*1420*/  RET.REL.NODEC R4 `(_Z18butterflyTransformPiiiii) ;  /* 0xffffffe804f47950 */ /* 0x000fec0003c3ffff */
.L_x_23:
        /* <DEDUP_REMOVED lines=13> */
.L_x_27:


//--------------------- .text._Z10bitReversePiii  --------------------------
	.section	.text._Z10bitReversePiii,"ax",@progbits
	.align	128
        .global         _Z10bitReversePiii
        .type           _Z10bitReversePiii,@function
        .size           _Z10bitReversePiii,(.L_x_31 - _Z10bitReversePiii)
        .other          _Z10bitReversePiii,@"STO_CUDA_ENTRY STV_DEFAULT"
_Z10bitReversePiii:
.text._Z10bitReversePiii:
        /* <DEDUP_REMOVED lines=8> */
[----:B------:R-:W0:Y:S01]  /*0080*/  LDCU UR4, c[0x0][0x38c] ;  /* 0x00007180ff0477ac */ /* 0x000e220008000800 */
[----:B------:R-:W1:Y:S01]  /*0090*/  BREV R0, R7 ;  /* 0x0000000700007301 */ /* 0x000e620000000000 */
[----:B0-----:R-:W-:-:S06]  /*00a0*/  UIADD3 UR4, UPT, UPT, -UR4, 0x20, URZ ;  /* 0x0000002004047890 */ /* 0x001fcc000fffe1ff */
[----:B-1----:R-:W-:-:S04]  /*00b0*/  SHF.R.U32.HI R0, RZ, UR4, R0 ;  /* 0x00000004ff007c19 */ /* 0x002fc80008011600 */
[----:B------:R-:W-:-:S13]  /*00c0*/  ISETP.GE.U32.AND P0, PT, R7, R0, PT ;  /* 0x000000000700720c */ /* 0x000fda0003f06070 */
[----:B------:R-:W-:Y:S05]  /*00d0*/  @P0 EXIT ;  /* 0x000000000000094d */ /* 0x000fea0003800000 */
[----:B------:R-:W0:Y:S01]  /*00e0*/  LDC.64 R2, c[0x0][0x380] ;  /* 0x0000e000ff027b82 */ /* 0x000e220000000a00 */
[----:B------:R-:W1:Y:S01]  /*00f0*/  LDCU.64 UR4, c[0x0][0x358] ;  /* 0x00006b00ff0477ac */ /* 0x000e620008000a00 */
[----:B0-----:R-:W-:-:S04]  /*0100*/  IMAD.WIDE.U32 R4, R0, 0x4, R2 ;  /* 0x0000000400047825 */ /* 0x001fc800078e0002 */
[----:B------:R-:W-:Y:S01]  /*0110*/  IMAD.WIDE R2, R7, 0x4, R2 ;  /* 0x0000000407027825 */ /* 0x000fe200078e0202 */
[----:B-1----:R-:W2:Y:S04]  /*0120*/  LDG.E R9, desc[UR4][R4.64] ;  /* 0x0000000404097981 */ /* 0x002ea8000c1e1900 */
[----:B------:R-:W3:Y:S04]  /*0130*/  LDG.E R7, desc[UR4][R2.64] ;  /* 0x0000000402077981 */ /* 0x000ee8000c1e1900 */
[----:B--2---:R-:W-:Y:S04]  /*0140*/  STG.E desc[UR4][R2.64], R9 ;  /* 0x0000000902007986 */ /* 0x004fe8000c101904 */
[----:B---3--:R-:W-:Y:S01]  /*0150*/  STG.E desc[UR4][R4.64], R7 ;  /* 0x0000000704007986 */ /* 0x008fe2000c101904 */
[----:B------:R-:W-:Y:S05]  /*0160*/  EXIT ;  /* 0x000000000000794d */ /* 0x000fea0003800000 */
.L_x_24:
        /* <DEDUP_REMOVED lines=9> */
.L_x_31:


//--------------------- .nv.shared.reserved.0     --------------------------
	.section	.nv.shared.reserved.0,"aw",@nobits
	.weak		__nv_reservedSMEM_offset_0_alias
	.size		__nv_reservedSMEM_offset_0_alias, 0, 64
	.other		__nv_reservedSMEM_offset_0_alias,@"STO_CUDA_RESERVED_SHARED STV_DEFAULT"
__nv_reservedSMEM_offset_0_alias:
	.zero		0
	.zero		64


//--------------------- .nv.constant0._Z17scaleResultKernelPiiii --------------------------
	.section	.nv.constant0._Z17scaleResultKernelPiiii,"a",@progbits
	.sectionflags	@""
	.align	4
.nv.constant0._Z17scaleResultKernelPiiii:
	.zero		916


//--------------------- .nv.constant0._Z24polynomialMultiplyKernelPiS_S_ii --------------------------
	.section	.nv.constant0._Z24polynomialMultiplyKernelPiS_S_ii,"a",@progbits
	.sectionflags	@""
	.align	4
.nv.constant0._Z24polynomialMultiplyKernelPiS_S_ii:
	.zero		928


//--------------------- .nv.constant0._Z18butterflyTransformPiiiii --------------------------
	.section	.nv.constant0._Z18butterflyTransformPiiiii,"a",@progbits
	.sectionflags	@""
	.align	4
.nv.constant0._Z18butterflyTransformPiiiii:
	.zero		920


//--------------------- .nv.constant0._Z10bitReversePiii --------------------------
	.section	.nv.constant0._Z10bitReversePiii,"a",@progbits
	.sectionflags	@""
	.align	4
.nv.constant0._Z10bitReversePiii:
	.zero		912


//--------------------- SYMBOLS --------------------------

	.type		.nv.reservedSmem.offset0,@object
	.size		.nv.reservedSmem.offset0,0x4
